	.headerflags	@"EF_CUDA_TEXMODE_UNIFIED EF_CUDA_64BIT_ADDRESS EF_CUDA_SM89 EF_CUDA_VIRTUAL_SM(EF_CUDA_SM89)"
	.elftype	@"ET_EXEC"


//--------------------- .nv.info                  --------------------------
	.section	.nv.info,"",@"SHT_CUDA_INFO"
	.align	4


	//----- nvinfo : EIATTR_REGCOUNT
	.align		4
        /*0000*/ 	.byte	0x04, 0x2f
        /*0002*/ 	.short	(.L_1 - .L_0)
	.align		4
.L_0:
        /*0004*/ 	.word	index@(triton__0d1d2d3d4d5d6d7d8d9d10d11d12d13de14de)
        /*0008*/ 	.word	0x00000050


	//----- nvinfo : EIATTR_MAX_STACK_SIZE
	.align		4
.L_1:
        /*000c*/ 	.byte	0x04, 0x23
        /*000e*/ 	.short	(.L_3 - .L_2)
	.align		4
.L_2:
        /*0010*/ 	.word	index@(triton__0d1d2d3d4d5d6d7d8d9d10d11d12d13de14de)
        /*0014*/ 	.word	0x00000000


	//----- nvinfo : EIATTR_MIN_STACK_SIZE
	.align		4
.L_3:
        /*0018*/ 	.byte	0x04, 0x12
        /*001a*/ 	.short	(.L_5 - .L_4)
	.align		4
.L_4:
        /*001c*/ 	.word	index@(triton__0d1d2d3d4d5d6d7d8d9d10d11d12d13de14de)
        /*0020*/ 	.word	0x00000000


	//----- nvinfo : EIATTR_FRAME_SIZE
	.align		4
.L_5:
        /*0024*/ 	.byte	0x04, 0x11
        /*0026*/ 	.short	(.L_7 - .L_6)
	.align		4
.L_6:
        /*0028*/ 	.word	index@(triton__0d1d2d3d4d5d6d7d8d9d10d11d12d13de14de)
        /*002c*/ 	.word	0x00000000
.L_7:


//--------------------- .nv.info.triton__0d1d2d3d4d5d6d7d8d9d10d11d12d13de14de --------------------------
	.section	.nv.info.triton__0d1d2d3d4d5d6d7d8d9d10d11d12d13de14de,"",@"SHT_CUDA_INFO"
	.align	4


	//----- nvinfo : EIATTR_CUDA_API_VERSION
	.align		4
        /*0000*/ 	.byte	0x04, 0x37
        /*0002*/ 	.short	(.L_9 - .L_8)
.L_8:
        /*0004*/ 	.word	0x0000007b


	//----- nvinfo : EIATTR_PARAM_CBANK
	.align		4
.L_9:
        /*0008*/ 	.byte	0x04, 0x0a
        /*000a*/ 	.short	(.L_11 - .L_10)
	.align		4
.L_10:
        /*000c*/ 	.word	index@(.nv.constant0.triton__0d1d2d3d4d5d6d7d8d9d10d11d12d13de14de)
        /*0010*/ 	.short	0x0160
        /*0012*/ 	.short	0x0070


	//----- nvinfo : EIATTR_CBANK_PARAM_SIZE
	.align		4
.L_11:
        /*0014*/ 	.byte	0x03, 0x19
        /*0016*/ 	.short	0x0070


	//----- nvinfo : EIATTR_KPARAM_INFO
	.align		4
        /*0018*/ 	.byte	0x04, 0x17
        /*001a*/ 	.short	(.L_13 - .L_12)
.L_12:
        /*001c*/ 	.word	0x00000000
        /*0020*/ 	.short	0x000e
        /*0022*/ 	.short	0x006c
        /*0024*/ 	.byte	0x00, 0xf0, 0x11, 0x00


	//----- nvinfo : EIATTR_KPARAM_INFO
	.align		4
.L_13:
        /*0028*/ 	.byte	0x04, 0x17
        /*002a*/ 	.short	(.L_15 - .L_14)
.L_14:
        /*002c*/ 	.word	0x00000000
        /*0030*/ 	.short	0x000d
        /*0032*/ 	.short	0x0068
        /*0034*/ 	.byte	0x00, 0xf0, 0x11, 0x00


	//----- nvinfo : EIATTR_KPARAM_INFO
	.align		4
.L_15:
        /*0038*/ 	.byte	0x04, 0x17
        /*003a*/ 	.short	(.L_17 - .L_16)
.L_16:
        /*003c*/ 	.word	0x00000000
        /*0040*/ 	.short	0x000c
        /*0042*/ 	.short	0x0060
        /*0044*/ 	.byte	0x00, 0xf0, 0x21, 0x00


	//----- nvinfo : EIATTR_KPARAM_INFO
	.align		4
.L_17:
        /*0048*/ 	.byte	0x04, 0x17
        /*004a*/ 	.short	(.L_19 - .L_18)
.L_18:
        /*004c*/ 	.word	0x00000000
        /*0050*/ 	.short	0x000b
        /*0052*/ 	.short	0x0058
        /*0054*/ 	.byte	0x00, 0xf0, 0x21, 0x00


	//----- nvinfo : EIATTR_KPARAM_INFO
	.align		4
.L_19:
        /*0058*/ 	.byte	0x04, 0x17
        /*005a*/ 	.short	(.L_21 - .L_20)
.L_20:
        /*005c*/ 	.word	0x00000000
        /*0060*/ 	.short	0x000a
        /*0062*/ 	.short	0x0050
        /*0064*/ 	.byte	0x00, 0xf0, 0x21, 0x00


	//----- nvinfo : EIATTR_KPARAM_INFO
	.align		4
.L_21:
        /*0068*/ 	.byte	0x04, 0x17
        /*006a*/ 	.short	(.L_23 - .L_22)
.L_22:
        /*006c*/ 	.word	0x00000000
        /*0070*/ 	.short	0x0009
        /*0072*/ 	.short	0x0048
        /*0074*/ 	.byte	0x00, 0xf0, 0x21, 0x00


	//----- nvinfo : EIATTR_KPARAM_INFO
	.align		4
.L_23:
        /*0078*/ 	.byte	0x04, 0x17
        /*007a*/ 	.short	(.L_25 - .L_24)
.L_24:
        /*007c*/ 	.word	0x00000000
        /*0080*/ 	.short	0x0008
        /*0082*/ 	.short	0x0040
        /*0084*/ 	.byte	0x00, 0xf0, 0x21, 0x00


	//----- nvinfo : EIATTR_KPARAM_INFO
	.align		4
.L_25:
        /*0088*/ 	.byte	0x04, 0x17
        /*008a*/ 	.short	(.L_27 - .L_26)
.L_26:
        /*008c*/ 	.word	0x00000000
        /*0090*/ 	.short	0x0007
        /*0092*/ 	.short	0x0038
        /*0094*/ 	.byte	0x00, 0xf0, 0x21, 0x00


	//----- nvinfo : EIATTR_KPARAM_INFO
	.align		4
.L_27:
        /*0098*/ 	.byte	0x04, 0x17
        /*009a*/ 	.short	(.L_29 - .L_28)
.L_28:
        /*009c*/ 	.word	0x00000000
        /*00a0*/ 	.short	0x0006
        /*00a2*/ 	.short	0x0030
        /*00a4*/ 	.byte	0x00, 0xf0, 0x21, 0x00


	//----- nvinfo : EIATTR_KPARAM_INFO
	.align		4
.L_29:
        /*00a8*/ 	.byte	0x04, 0x17
        /*00aa*/ 	.short	(.L_31 - .L_30)
.L_30:
        /*00ac*/ 	.word	0x00000000
        /*00b0*/ 	.short	0x0005
        /*00b2*/ 	.short	0x0028
        /*00b4*/ 	.byte	0x00, 0xf0, 0x21, 0x00


	//----- nvinfo : EIATTR_KPARAM_INFO
	.align		4
.L_31:
        /*00b8*/ 	.byte	0x04, 0x17
        /*00ba*/ 	.short	(.L_33 - .L_32)
.L_32:
        /*00bc*/ 	.word	0x00000000
        /*00c0*/ 	.short	0x0004
        /*00c2*/ 	.short	0x0020
        /*00c4*/ 	.byte	0x00, 0xf0, 0x21, 0x00


	//----- nvinfo : EIATTR_KPARAM_INFO
	.align		4
.L_33:
        /*00c8*/ 	.byte	0x04, 0x17
        /*00ca*/ 	.short	(.L_35 - .L_34)
.L_34:
        /*00cc*/ 	.word	0x00000000
        /*00d0*/ 	.short	0x0003
        /*00d2*/ 	.short	0x0018
        /*00d4*/ 	.byte	0x00, 0xf0, 0x21, 0x00


	//----- nvinfo : EIATTR_KPARAM_INFO
	.align		4
.L_35:
        /*00d8*/ 	.byte	0x04, 0x17
        /*00da*/ 	.short	(.L_37 - .L_36)
.L_36:
        /*00dc*/ 	.word	0x00000000
        /*00e0*/ 	.short	0x0002
        /*00e2*/ 	.short	0x0010
        /*00e4*/ 	.byte	0x00, 0xf0, 0x21, 0x00


	//----- nvinfo : EIATTR_KPARAM_INFO
	.align		4
.L_37:
        /*00e8*/ 	.byte	0x04, 0x17
        /*00ea*/ 	.short	(.L_39 - .L_38)
.L_38:
        /*00ec*/ 	.word	0x00000000
        /*00f0*/ 	.short	0x0001
        /*00f2*/ 	.short	0x0008
        /*00f4*/ 	.byte	0x00, 0xf0, 0x21, 0x00


	//----- nvinfo : EIATTR_KPARAM_INFO
	.align		4
.L_39:
        /*00f8*/ 	.byte	0x04, 0x17
        /*00fa*/ 	.short	(.L_41 - .L_40)
.L_40:
        /*00fc*/ 	.word	0x00000000
        /*0100*/ 	.short	0x0000
        /*0102*/ 	.short	0x0000
        /*0104*/ 	.byte	0x00, 0xf0, 0x21, 0x00


	//----- nvinfo : EIATTR_MAXREG_COUNT
	.align		4
.L_41:
        /*0108*/ 	.byte	0x03, 0x1b
        /*010a*/ 	.short	0x00ff


	//----- nvinfo : EIATTR_COOP_GROUP_MASK_REGIDS
	.align		4
        /*010c*/ 	.byte	0x04, 0x29
        /*010e*/ 	.short	(.L_43 - .L_42)


	//   ....[0]....
.L_42:
        /*0110*/ 	.word	0xffffffff


	//   ....[1]....
        /*0114*/ 	.word	0xffffffff


	//   ....[2]....
        /*0118*/ 	.word	0xffffffff


	//   ....[3]....
        /*011c*/ 	.word	0xffffffff


	//   ....[4]....
        /*0120*/ 	.word	0xffffffff


	//   ....[5]....
        /*0124*/ 	.word	0xffffffff


	//   ....[6]....
        /*0128*/ 	.word	0xffffffff


	//   ....[7]....
        /*012c*/ 	.word	0xffffffff


	//   ....[8]....
        /*0130*/ 	.word	0xffffffff


	//   ....[9]....
        /*0134*/ 	.word	0xffffffff


	//   ....[10]....
        /*0138*/ 	.word	0xffffffff


	//   ....[11]....
        /*013c*/ 	.word	0xffffffff


	//   ....[12]....
        /*0140*/ 	.word	0xffffffff


	//   ....[13]....
        /*0144*/ 	.word	0xffffffff


	//   ....[14]....
        /*0148*/ 	.word	0xffffffff


	//   ....[15]....
        /*014c*/ 	.word	0xffffffff


	//   ....[16]....
        /*0150*/ 	.word	0xffffffff


	//   ....[17]....
        /*0154*/ 	.word	0xffffffff


	//   ....[18]....
        /*0158*/ 	.word	0xffffffff


	//   ....[19]....
        /*015c*/ 	.word	0xffffffff


	//   ....[20]....
        /*0160*/ 	.word	0xffffffff


	//   ....[21]....
        /*0164*/ 	.word	0xffffffff


	//   ....[22]....
        /*0168*/ 	.word	0xffffffff


	//   ....[23]....
        /*016c*/ 	.word	0xffffffff


	//----- nvinfo : EIATTR_COOP_GROUP_INSTR_OFFSETS
	.align		4
.L_43:
        /*0170*/ 	.byte	0x04, 0x28
        /*0172*/ 	.short	(.L_45 - .L_44)


	//   ....[0]....
.L_44:
        /*0174*/ 	.word	0x00001a70


	//   ....[1]....
        /*0178*/ 	.word	0x00001a90


	//   ....[2]....
        /*017c*/ 	.word	0x00001ab0


	//   ....[3]....
        /*0180*/ 	.word	0x00001ad0


	//   ....[4]....
        /*0184*/ 	.word	0x00001b00


	//   ....[5]....
        /*0188*/ 	.word	0x00001d50


	//   ....[6]....
        /*018c*/ 	.word	0x00001df0


	//   ....[7]....
        /*0190*/ 	.word	0x00001e00


	//   ....[8]....
        /*0194*/ 	.word	0x00001e40


	//   ....[9]....
        /*0198*/ 	.word	0x00001e50


	//   ....[10]....
        /*019c*/ 	.word	0x00001e90


	//   ....[11]....
        /*01a0*/ 	.word	0x00001ef0


	//   ....[12]....
        /*01a4*/ 	.word	0x00001f40


	//   ....[13]....
        /*01a8*/ 	.word	0x00002110


	//   ....[14]....
        /*01ac*/ 	.word	0x00002160


	//   ....[15]....
        /*01b0*/ 	.word	0x00002180


	//   ....[16]....
        /*01b4*/ 	.word	0x000021a0


	//   ....[17]....
        /*01b8*/ 	.word	0x000021c0


	//   ....[18]....
        /*01bc*/ 	.word	0x000021e0


	//   ....[19]....
        /*01c0*/ 	.word	0x00002250


	//   ....[20]....
        /*01c4*/ 	.word	0x000022a0


	//   ....[21]....
        /*01c8*/ 	.word	0x00002320


	//   ....[22]....
        /*01cc*/ 	.word	0x00002340


	//   ....[23]....
        /*01d0*/ 	.word	0x00002360


	//----- nvinfo : EIATTR_EXIT_INSTR_OFFSETS
	.align		4
.L_45:
        /*01d4*/ 	.byte	0x04, 0x1c
        /*01d6*/ 	.short	(.L_47 - .L_46)


	//   ....[0]....
.L_46:
        /*01d8*/ 	.word	0x000023a0


	//   ....[1]....
        /*01dc*/ 	.word	0x000023e0


	//----- nvinfo : EIATTR_MAX_THREADS
	.align		4
.L_47:
        /*01e0*/ 	.byte	0x04, 0x05
        /*01e2*/ 	.short	(.L_49 - .L_48)
.L_48:
        /*01e4*/ 	.word	0x00000100
        /*01e8*/ 	.word	0x00000001
        /*01ec*/ 	.word	0x00000001
.L_49:


//--------------------- .nv.rel.action            --------------------------
	.section	.nv.rel.action,"",@"SHT_CUDA_RELOCINFO"
	.align	8
	.sectionentsize	8
        /*0000*/ 	.byte	0x73, 0x00, 0x00, 0x00, 0x00, 0x00, 0x00, 0x00, 0x00, 0x00, 0x00, 0x11, 0x25, 0x00, 0x05, 0x36


//--------------------- .nv.constant0.triton__0d1d2d3d4d5d6d7d8d9d10d11d12d13de14de --------------------------
	.section	.nv.constant0.triton__0d1d2d3d4d5d6d7d8d9d10d11d12d13de14de,"a",@progbits
	.align	4
.nv.constant0.triton__0d1d2d3d4d5d6d7d8d9d10d11d12d13de14de:
	.zero		464


//--------------------- .text.triton__0d1d2d3d4d5d6d7d8d9d10d11d12d13de14de --------------------------
	.section	.text.triton__0d1d2d3d4d5d6d7d8d9d10d11d12d13de14de,"ax",@progbits
	.sectionflags	@"SHF_BARRIERS=1"
	.sectioninfo	@"SHI_REGISTERS=80"
	.align	128
        .global         triton__0d1d2d3d4d5d6d7d8d9d10d11d12d13de14de
        .type           triton__0d1d2d3d4d5d6d7d8d9d10d11d12d13de14de,@function
        .size           triton__0d1d2d3d4d5d6d7d8d9d10d11d12d13de14de,(.L_x_1 - triton__0d1d2d3d4d5d6d7d8d9d10d11d12d13de14de)
        .other          triton__0d1d2d3d4d5d6d7d8d9d10d11d12d13de14de,@"STO_CUDA_ENTRY STV_DEFAULT"
triton__0d1d2d3d4d5d6d7d8d9d10d11d12d13de14de:
.text.triton__0d1d2d3d4d5d6d7d8d9d10d11d12d13de14de:
[----:B------:R-:W-:-:S02]  /*0000*/  MOV R1, c[0x0][0x28] ;  /* 0x00000a0000017a02 */ /* 0x000fc40000000f00 */
[----:B------:R-:W0:Y:S01]  /*0010*/  S2R R53, SR_TID.X ;  /* 0x0000000000357919 */ /* 0x000e220000002100 */
[----:B------:R-:W-:Y:S01]  /*0020*/  MOV R21, 0x2 ;  /* 0x0000000200157802 */ /* 0x000fe20000000f00 */
[----:B------:R-:W-:Y:S01]  /*0030*/  ULDC.64 UR4, c[0x0][0x118] ;  /* 0x0000460000047ab9 */ /* 0x000fe20000000a00 */
[----:B------:R-:W-:Y:S01]  /*0040*/  PRMT R15, RZ, 0x7610, R15 ;  /* 0x00007610ff0f7816 */ /* 0x000fe2000000000f */
[----:B------:R-:W1:Y:S01]  /*0050*/  S2R R0, SR_CTAID.X ;  /* 0x0000000000007919 */ /* 0x000e620000002500 */
[----:B------:R-:W-:Y:S02]  /*0060*/  PRMT R14, RZ, 0x7610, R14 ;  /* 0x00007610ff0e7816 */ /* 0x000fe4000000000e */
[----:B------:R-:W-:Y:S02]  /*0070*/  PRMT R18, RZ, 0x7610, R18 ;  /* 0x00007610ff127816 */ /* 0x000fe40000000012 */
[----:B------:R-:W-:Y:S02]  /*0080*/  PRMT R19, RZ, 0x7610, R19 ;  /* 0x00007610ff137816 */ /* 0x000fe40000000013 */
[----:B0-----:R-:W-:-:S02]  /*0090*/  LOP3.LUT R27, R53, 0xff, RZ, 0xc0, !PT ;  /* 0x000000ff351b7812 */ /* 0x001fc400078ec0ff */
[----:B-1----:R-:W-:-:S03]  /*00a0*/  ISETP.GE.AND P3, PT, R0, 0x900, PT ;  /* 0x000009000000780c */ /* 0x002fc60003f66270 */
[----:B------:R-:W-:Y:S01]  /*00b0*/  IMAD R66, R27, 0x900, R0 ;  /* 0x000009001b427824 */ /* 0x000fe200078e0200 */
[----:B------:R-:W-:-:S03]  /*00c0*/  PRMT R28, RZ, 0x7610, R28 ;  /* 0x00007610ff1c7816 */ /* 0x000fc6000000001c */
[CC--:B------:R-:W-:Y:S01]  /*00d0*/  IMAD.WIDE R2, R66.reuse, R21.reuse, c[0x0][0x170] ;  /* 0x00005c0042027625 */ /* 0x0c0fe200078e0215 */
[C---:B------:R-:W-:Y:S02]  /*00e0*/  IADD3 R30, R66.reuse, 0x90000, RZ ;  /* 0x00090000421e7810 */ /* 0x040fe40007ffe0ff */
[C---:B------:R-:W-:Y:S02]  /*00f0*/  IADD3 R16, R66.reuse, 0x120000, RZ ;  /* 0x0012000042107810 */ /* 0x040fe40007ffe0ff */
[----:B------:R-:W-:Y:S01]  /*0100*/  IADD3 R52, R66, 0x1b0000, RZ ;  /* 0x001b000042347810 */ /* 0x000fe20007ffe0ff */
[-C--:B------:R-:W-:Y:S01]  /*0110*/  IMAD.WIDE R4, R30, R21.reuse, c[0x0][0x170] ;  /* 0x00005c001e047625 */ /* 0x080fe200078e0215 */
[C---:B------:R-:W-:Y:S01]  /*0120*/  IADD3 R34, R66.reuse, 0x240000, RZ ;  /* 0x0024000042227810 */ /* 0x040fe20007ffe0ff */
[----:B------:R0:W2:Y:S01]  /*0130*/  @!P3 LDG.E.EF.U16 R14, [R2.64] ;  /* 0x00000004020eb981 */ /* 0x0000a2000c0e1500 */
[----:B------:R-:W-:Y:S01]  /*0140*/  IADD3 R58, R66, 0x2d0000, RZ ;  /* 0x002d0000423a7810 */ /* 0x000fe20007ffe0ff */
[-C--:B------:R-:W-:Y:S01]  /*0150*/  IMAD.WIDE R6, R16, R21.reuse, c[0x0][0x170] ;  /* 0x00005c0010067625 */ /* 0x080fe200078e0215 */
[----:B------:R-:W-:Y:S01]  /*0160*/  IADD3 R74, R66, 0x360000, RZ ;  /* 0x00360000424a7810 */ /* 0x000fe20007ffe0ff */
[----:B------:R1:W3:Y:S02]  /*0170*/  @!P3 LDG.E.EF.U16 R15, [R4.64] ;  /* 0x00000004040fb981 */ /* 0x0002e4000c0e1500 */
[----:B------:R-:W-:Y:S01]  /*0180*/  IMAD.WIDE R8, R52, R21, c[0x0][0x170] ;  /* 0x00005c0034087625 */ /* 0x000fe200078e0215 */
[----:B------:R-:W-:Y:S01]  /*0190*/  IADD3 R44, R66, 0x3f0000, RZ ;  /* 0x003f0000422c7810 */ /* 0x000fe20007ffe0ff */
[----:B------:R4:W5:Y:S01]  /*01a0*/  @!P3 LDG.E.EF.U16 R18, [R6.64] ;  /* 0x000000040612b981 */ /* 0x000962000c0e1500 */
[----:B------:R-:W-:-:S02]  /*01b0*/  PRMT R24, RZ, 0x7610, R24 ;  /* 0x00007610ff187816 */ /* 0x000fc40000000018 */
[----:B------:R-:W-:Y:S01]  /*01c0*/  PRMT R20, RZ, 0x7610, R20 ;  /* 0x00007610ff147816 */ /* 0x000fe20000000014 */
[----:B------:R0:W5:Y:S01]  /*01d0*/  @!P3 LDG.E.EF.U16 R19, [R8.64] ;  /* 0x000000040813b981 */ /* 0x000162000c0e1500 */
[----:B-1----:R-:W-:Y:S01]  /*01e0*/  IMAD.WIDE R4, R34, R21, c[0x0][0x170] ;  /* 0x00005c0022047625 */ /* 0x002fe200078e0215 */
[----:B------:R-:W-:-:S03]  /*01f0*/  PRMT R25, RZ, 0x7610, R25 ;  /* 0x00007610ff197816 */ /* 0x000fc60000000019 */
[-C--:B----4-:R-:W-:Y:S01]  /*0200*/  IMAD.WIDE R6, R58, R21.reuse, c[0x0][0x170] ;  /* 0x00005c003a067625 */ /* 0x090fe200078e0215 */
[----:B------:R1:W4:Y:S03]  /*0210*/  @!P3 LDG.E.EF.U16 R28, [R4.64] ;  /* 0x00000004041cb981 */ /* 0x000326000c0e1500 */
[-C--:B0-----:R-:W-:Y:S01]  /*0220*/  IMAD.WIDE R8, R74, R21.reuse, c[0x0][0x170] ;  /* 0x00005c004a087625 */ /* 0x081fe200078e0215 */
[----:B------:R0:W4:Y:S03]  /*0230*/  @!P3 LDG.E.EF.U16 R24, [R6.64] ;  /* 0x000000040618b981 */ /* 0x000126000c0e1500 */
[-C--:B------:R-:W-:Y:S01]  /*0240*/  IMAD.WIDE R10, R44, R21.reuse, c[0x0][0x170] ;  /* 0x00005c002c0a7625 */ /* 0x080fe200078e0215 */
[----:B------:R1:W4:Y:S04]  /*0250*/  @!P3 LDG.E.EF.U16 R20, [R8.64] ;  /* 0x000000040814b981 */ /* 0x000328000c0e1500 */
[----:B------:R1:W4:Y:S01]  /*0260*/  @!P3 LDG.E.EF.U16 R25, [R10.64] ;  /* 0x000000040a19b981 */ /* 0x000322000c0e1500 */
[----:B------:R-:W-:Y:S01]  /*0270*/  PRMT R17, RZ, 0x7610, R17 ;  /* 0x00007610ff117816 */ /* 0x000fe20000000011 */
[----:B0-----:R-:W-:Y:S01]  /*0280*/  IMAD.WIDE R6, R66, R21, c[0x0][0x160] ;  /* 0x0000580042067625 */ /* 0x001fe200078e0215 */
[----:B------:R-:W-:-:S03]  /*0290*/  PRMT R29, RZ, 0x7610, R29 ;  /* 0x00007610ff1d7816 */ /* 0x000fc6000000001d */
[-C--:B-1----:R-:W-:Y:S01]  /*02a0*/  IMAD.WIDE R8, R66, R21.reuse, c[0x0][0x168] ;  /* 0x00005a0042087625 */ /* 0x082fe200078e0215 */
[----:B------:R-:W-:Y:S01]  /*02b0*/  PRMT R22, RZ, 0x7610, R22 ;  /* 0x00007610ff167816 */ /* 0x000fe20000000016 */
[----:B------:R0:W4:Y:S02]  /*02c0*/  @!P3 LDG.E.EF.U16 R17, [R6.64] ;  /* 0x000000040611b981 */ /* 0x000124000c0e1500 */
[-C--:B------:R-:W-:Y:S02]  /*02d0*/  IMAD.WIDE R12, R16, R21.reuse, c[0x0][0x160] ;  /* 0x00005800100c7625 */ /* 0x080fe400078e0215 */
[----:B------:R1:W4:Y:S01]  /*02e0*/  @!P3 LDG.E.EF.U16 R29, [R8.64] ;  /* 0x00000004081db981 */ /* 0x000322000c0e1500 */
[----:B------:R-:W-:Y:S01]  /*02f0*/  PRMT R32, RZ, 0x7610, R32 ;  /* 0x00007610ff207816 */ /* 0x000fe20000000020 */
[CC--:B------:R-:W-:Y:S01]  /*0300*/  IMAD.WIDE R10, R30.reuse, R21.reuse, c[0x0][0x160] ;  /* 0x000058001e0a7625 */ /* 0x0c0fe200078e0215 */
[----:B------:R-:W-:Y:S01]  /*0310*/  PRMT R33, RZ, 0x7610, R33 ;  /* 0x00007610ff217816 */ /* 0x000fe20000000021 */
[----:B------:R0:W4:Y:S04]  /*0320*/  @!P3 LDG.E.EF.U16 R22, [R12.64] ;  /* 0x000000040c16b981 */ /* 0x000128000c0e1500 */
[----:B------:R1:W4:Y:S01]  /*0330*/  @!P3 LDG.E.EF.U16 R32, [R10.64] ;  /* 0x000000040a20b981 */ /* 0x000322000c0e1500 */
[----:B0-----:R-:W-:-:S05]  /*0340*/  IMAD.WIDE R12, R30, R21, c[0x0][0x168] ;  /* 0x00005a001e0c7625 */ /* 0x001fca00078e0215 */
[----:B------:R0:W4:Y:S01]  /*0350*/  @!P3 LDG.E.EF.U16 R33, [R12.64] ;  /* 0x000000040c21b981 */ /* 0x000122000c0e1500 */
[----:B------:R-:W-:Y:S02]  /*0360*/  MOV R47, 0x4 ;  /* 0x00000004002f7802 */ /* 0x000fe40000000f00 */
[----:B------:R-:W-:Y:S01]  /*0370*/  MOV R40, RZ ;  /* 0x000000ff00287202 */ /* 0x000fe20000000f00 */
[----:B------:R-:W-:Y:S01]  /*0380*/  IMAD.WIDE R4, R34, R21, c[0x0][0x160] ;  /* 0x0000580022047625 */ /* 0x000fe200078e0215 */
[----:B------:R-:W-:Y:S02]  /*0390*/  PRMT R55, RZ, 0x7610, R55 ;  /* 0x00007610ff377816 */ /* 0x000fe40000000037 */
[----:B------:R-:W-:Y:S01]  /*03a0*/  PRMT R63, RZ, 0x7610, R63 ;  /* 0x00007610ff3f7816 */ /* 0x000fe2000000003f */
[----:B------:R-:W-:Y:S01]  /*03b0*/  IMAD.WIDE R2, R0, R47, c[0x0][0x180] ;  /* 0x0000600000027625 */ /* 0x000fe200078e022f */
[----:B------:R-:W-:Y:S02]  /*03c0*/  PRMT R59, RZ, 0x7610, R59 ;  /* 0x00007610ff3b7816 */ /* 0x000fe4000000003b */
[----:B------:R-:W-:Y:S01]  /*03d0*/  PRMT R45, RZ, 0x7610, R45 ;  /* 0x00007610ff2d7816 */ /* 0x000fe2000000002d */
[-C--:B------:R-:W-:Y:S01]  /*03e0*/  IMAD.WIDE R6, R58, R21.reuse, c[0x0][0x160] ;  /* 0x000058003a067625 */ /* 0x080fe200078e0215 */
[----:B------:R0:W4:Y:S03]  /*03f0*/  @!P3 LDG.E.EL R40, [R2.64] ;  /* 0x000000040228b981 */ /* 0x000126000c2e1900 */
[-C--:B-1----:R-:W-:Y:S01]  /*0400*/  IMAD.WIDE R8, R74, R21.reuse, c[0x0][0x160] ;  /* 0x000058004a087625 */ /* 0x082fe200078e0215 */
[----:B------:R-:W-:Y:S01]  /*0410*/  PRMT R26, RZ, 0x7610, R26 ;  /* 0x00007610ff1a7816 */ /* 0x000fe2000000001a */
[----:B------:R1:W4:Y:S02]  /*0420*/  @!P3 LDG.E.EF.U16 R55, [R4.64] ;  /* 0x000000040437b981 */ /* 0x000324000c0e1500 */
[-C--:B------:R-:W-:Y:S01]  /*0430*/  IMAD.WIDE R10, R44, R21.reuse, c[0x0][0x160] ;  /* 0x000058002c0a7625 */ /* 0x080fe200078e0215 */
[----:B------:R-:W-:Y:S01]  /*0440*/  LOP3.LUT R53, R53, 0xff, RZ, 0xc0, !PT ;  /* 0x000000ff35357812 */ /* 0x000fe200078ec0ff */
[----:B------:R1:W4:Y:S01]  /*0450*/  @!P3 LDG.E.EF.U16 R63, [R6.64] ;  /* 0x00000004063fb981 */ /* 0x000322000c0e1500 */
[----:B------:R-:W-:Y:S01]  /*0460*/  PRMT R23, RZ, 0x7610, R23 ;  /* 0x00007610ff177816 */ /* 0x000fe20000000017 */
[-C--:B0-----:R-:W-:Y:S01]  /*0470*/  IMAD.WIDE R2, R16, R21.reuse, c[0x0][0x168] ;  /* 0x00005a0010027625 */ /* 0x081fe200078e0215 */
[----:B------:R-:W-:Y:S01]  /*0480*/  PRMT R50, RZ, 0x7610, R50 ;  /* 0x00007610ff327816 */ /* 0x000fe20000000032 */
[----:B------:R0:W4:Y:S01]  /*0490*/  @!P3 LDG.E.EF.U16 R59, [R8.64] ;  /* 0x00000004083bb981 */ /* 0x000122000c0e1500 */
[----:B------:R-:W-:Y:S01]  /*04a0*/  PRMT R65, RZ, 0x7610, R65 ;  /* 0x00007610ff417816 */ /* 0x000fe20000000041 */
[CC--:B------:R-:W-:Y:S01]  /*04b0*/  IMAD.WIDE R36, R52.reuse, R21.reuse, c[0x0][0x160] ;  /* 0x0000580034247625 */ /* 0x0c0fe200078e0215 */
[----:B------:R-:W-:Y:S01]  /*04c0*/  PRMT R64, RZ, 0x7610, R64 ;  /* 0x00007610ff407816 */ /* 0x000fe20000000040 */
[----:B------:R0:W4:Y:S01]  /*04d0*/  @!P3 LDG.E.EF.U16 R45, [R10.64] ;  /* 0x000000040a2db981 */ /* 0x000122000c0e1500 */
[----:B------:R-:W-:Y:S01]  /*04e0*/  PRMT R62, RZ, 0x7610, R62 ;  /* 0x00007610ff3e7816 */ /* 0x000fe2000000003e */
[-C--:B-1----:R-:W-:Y:S01]  /*04f0*/  IMAD.WIDE R4, R52, R21.reuse, c[0x0][0x168] ;  /* 0x00005a0034047625 */ /* 0x082fe200078e0215 */
[----:B------:R-:W-:Y:S01]  /*0500*/  PRMT R41, RZ, 0x7610, R41 ;  /* 0x00007610ff297816 */ /* 0x000fe20000000029 */
[----:B------:R4:W4:Y:S01]  /*0510*/  @!P3 LDG.E.EF.U16 R26, [R2.64] ;  /* 0x00000004021ab981 */ /* 0x000922000c0e1500 */
[----:B------:R-:W-:Y:S01]  /*0520*/  SHF.L.U32 R68, R27, 0x1, RZ ;  /* 0x000000011b447819 */ /* 0x000fe200000006ff */
[----:B------:R-:W-:-:S02]  /*0530*/  IMAD.WIDE R6, R34, R21, c[0x0][0x168] ;  /* 0x00005a0022067625 */ /* 0x000fc400078e0215 */
[----:B------:R1:W4:Y:S02]  /*0540*/  @!P3 LDG.E.EF.U16 R23, [R36.64] ;  /* 0x000000042417b981 */ /* 0x000324000c0e1500 */
[-C--:B0-----:R-:W-:Y:S02]  /*0550*/  IMAD.WIDE R8, R58, R21.reuse, c[0x0][0x168] ;  /* 0x00005a003a087625 */ /* 0x081fe400078e0215 */
[----:B------:R0:W4:Y:S02]  /*0560*/  @!P3 LDG.E.EF.U16 R50, [R4.64] ;  /* 0x000000040432b981 */ /* 0x000124000c0e1500 */
[-C--:B------:R-:W-:Y:S02]  /*0570*/  IMAD.WIDE R10, R74, R21.reuse, c[0x0][0x168] ;  /* 0x00005a004a0a7625 */ /* 0x080fe400078e0215 */
[----:B------:R0:W4:Y:S02]  /*0580*/  @!P3 LDG.E.EF.U16 R65, [R6.64] ;  /* 0x000000040641b981 */ /* 0x000124000c0e1500 */
[----:B------:R-:W-:-:S02]  /*0590*/  IMAD.WIDE R12, R44, R21, c[0x0][0x168] ;  /* 0x00005a002c0c7625 */ /* 0x000fc400078e0215 */
[----:B------:R0:W4:Y:S02]  /*05a0*/  @!P3 LDG.E.EF.U16 R64, [R8.64] ;  /* 0x000000040840b981 */ /* 0x000124000c0e1500 */
[----:B------:R-:W-:Y:S02]  /*05b0*/  IMAD R56, R53, 0x900, R0 ;  /* 0x0000090035387824 */ /* 0x000fe400078e0200 */
[----:B------:R0:W4:Y:S04]  /*05c0*/  @!P3 LDG.E.EF.U16 R62, [R10.64] ;  /* 0x000000040a3eb981 */ /* 0x000128000c0e1500 */
[----:B------:R0:W4:Y:S01]  /*05d0*/  @!P3 LDG.E.EF.U16 R41, [R12.64] ;  /* 0x000000040c29b981 */ /* 0x000122000c0e1500 */
[C---:B------:R-:W-:Y:S02]  /*05e0*/  IADD3 R60, R56.reuse, 0x90000, RZ ;  /* 0x00090000383c7810 */ /* 0x040fe40007ffe0ff */
[----:B------:R-:W-:-:S02]  /*05f0*/  IADD3 R42, R56, 0x120000, RZ ;  /* 0x00120000382a7810 */ /* 0x000fc40007ffe0ff */
[C---:B------:R-:W-:Y:S02]  /*0600*/  IADD3 R38, R56.reuse, 0x1b0000, RZ ;  /* 0x001b000038267810 */ /* 0x040fe40007ffe0ff */
[----:B------:R-:W-:Y:S02]  /*0610*/  PRMT R51, RZ, 0x7610, R51 ;  /* 0x00007610ff337816 */ /* 0x000fe40000000033 */
[----:B------:R-:W-:Y:S02]  /*0620*/  PRMT R49, RZ, 0x7610, R49 ;  /* 0x00007610ff317816 */ /* 0x000fe40000000031 */
[----:B------:R-:W-:Y:S02]  /*0630*/  IADD3 R76, R56, 0x240000, RZ ;  /* 0x00240000384c7810 */ /* 0x000fe40007ffe0ff */
[----:B------:R-:W-:Y:S02]  /*0640*/  PRMT R43, RZ, 0x7610, R43 ;  /* 0x00007610ff2b7816 */ /* 0x000fe4000000002b */
[----:B------:R-:W-:-:S02]  /*0650*/  PRMT R39, RZ, 0x7610, R39 ;  /* 0x00007610ff277816 */ /* 0x000fc40000000027 */
[----:B--2---:R-:W-:Y:S02]  /*0660*/  SEL R21, R14, RZ, !P3 ;  /* 0x000000ff0e157207 */ /* 0x004fe40005800000 */
[----:B---3--:R-:W-:Y:S02]  /*0670*/  SEL R15, R15, RZ, !P3 ;  /* 0x000000ff0f0f7207 */ /* 0x008fe40005800000 */
[----:B-----5:R-:W-:Y:S02]  /*0680*/  SEL R31, R18, RZ, !P3 ;  /* 0x000000ff121f7207 */ /* 0x020fe40005800000 */
[----:B------:R-:W-:Y:S01]  /*0690*/  SEL R19, R19, RZ, !P3 ;  /* 0x000000ff13137207 */ /* 0x000fe20005800000 */
[----:B------:R2:W-:Y:S04]  /*06a0*/  STS.U16 [R68+0x200], R15 ;  /* 0x0002000f44007388 */ /* 0x0005e80000000400 */
[----:B------:R-:W-:Y:S01]  /*06b0*/  STS.U16 [R68], R21 ;  /* 0x0000001544007388 */ /* 0x000fe20000000400 */
[----:B----4-:R-:W-:-:S03]  /*06c0*/  SEL R3, R28, RZ, !P3 ;  /* 0x000000ff1c037207 */ /* 0x010fc60005800000 */
[----:B------:R-:W-:Y:S01]  /*06d0*/  STS.U16 [R68+0x400], R31 ;  /* 0x0004001f44007388 */ /* 0x000fe20000000400 */
[----:B--2---:R-:W-:-:S03]  /*06e0*/  MOV R15, 0x2 ;  /* 0x00000002000f7802 */ /* 0x004fc60000000f00 */
[----:B------:R-:W-:Y:S01]  /*06f0*/  STS.U16 [R68+0x600], R19 ;  /* 0x0006001344007388 */ /* 0x000fe20000000400 */
[----:B0-----:R-:W-:Y:S02]  /*0700*/  SEL R5, R24, RZ, !P3 ;  /* 0x000000ff18057207 */ /* 0x001fe40005800000 */
[----:B------:R-:W-:Y:S01]  /*0710*/  SEL R7, R20, RZ, !P3 ;  /* 0x000000ff14077207 */ /* 0x000fe20005800000 */
[----:B------:R-:W-:Y:S06]  /*0720*/  BAR.SYNC 0x0 ;  /* 0x0000000000007b1d */ /* 0x000fec0000000000 */
[----:B-1----:R-:W0:Y:S01]  /*0730*/  LDS.64 R36, [R27.X8] ;  /* 0x000000001b247984 */ /* 0x002e220000008a00 */
[----:B------:R-:W-:-:S03]  /*0740*/  SEL R25, R25, RZ, !P3 ;  /* 0x000000ff19197207 */ /* 0x000fc60005800000 */
[----:B------:R-:W-:Y:S06]  /*0750*/  BAR.SYNC 0x0 ;  /* 0x0000000000007b1d */ /* 0x000fec0000000000 */
[----:B------:R1:W-:Y:S01]  /*0760*/  STS.U16 [R68], R3 ;  /* 0x0000000344007388 */ /* 0x0003e20000000400 */
[----:B------:R-:W-:Y:S01]  /*0770*/  PRMT R19, RZ, 0x7610, R19 ;  /* 0x00007610ff137816 */ /* 0x000fe20000000013 */
[-C--:B------:R-:W-:Y:S01]  /*0780*/  IMAD.WIDE R8, R38, R15.reuse, c[0x0][0x198] ;  /* 0x0000660026087625 */ /* 0x080fe200078e020f */
[----:B------:R-:W-:Y:S01]  /*0790*/  PRMT R18, RZ, 0x7610, R18 ;  /* 0x00007610ff127816 */ /* 0x000fe20000000012 */
[----:B------:R2:W-:Y:S04]  /*07a0*/  STS.U16 [R68+0x200], R5 ;  /* 0x0002000544007388 */ /* 0x0005e80000000400 */
[----:B------:R-:W-:Y:S01]  /*07b0*/  STS.U16 [R68+0x400], R7 ;  /* 0x0004000744007388 */ /* 0x000fe20000000400 */
[----:B-1----:R-:W-:-:S03]  /*07c0*/  IMAD.WIDE R2, R56, R15, c[0x0][0x198] ;  /* 0x0000660038027625 */ /* 0x002fc600078e020f */
[----:B------:R-:W-:Y:S01]  /*07d0*/  STS.U16 [R68+0x600], R25 ;  /* 0x0006001944007388 */ /* 0x000fe20000000400 */
[----:B--2---:R-:W-:-:S03]  /*07e0*/  IMAD.WIDE R4, R60, R15, c[0x0][0x198] ;  /* 0x000066003c047625 */ /* 0x004fc600078e020f */
[----:B------:R-:W-:Y:S06]  /*07f0*/  BAR.SYNC 0x0 ;  /* 0x0000000000007b1d */ /* 0x000fec0000000000 */
[----:B------:R-:W-:Y:S01]  /*0800*/  IMAD.WIDE R6, R42, R15, c[0x0][0x198] ;  /* 0x000066002a067625 */ /* 0x000fe200078e020f */
[----:B------:R1:W2:Y:S01]  /*0810*/  @!P3 LDG.E.EF.U16 R51, [R2.64] ;  /* 0x000000040233b981 */ /* 0x0002a2000c0e1500 */
[----:B------:R-:W-:-:S03]  /*0820*/  PRMT R25, RZ, 0x7610, R25 ;  /* 0x00007610ff197816 */ /* 0x000fc60000000019 */
[----:B------:R3:W4:Y:S01]  /*0830*/  @!P3 LDG.E.EF.U16 R19, [R4.64] ;  /* 0x000000040413b981 */ /* 0x000722000c0e1500 */
[-C--:B------:R-:W-:Y:S01]  /*0840*/  IMAD.WIDE R10, R76, R15.reuse, c[0x0][0x198] ;  /* 0x000066004c0a7625 */ /* 0x080fe200078e020f */
[----:B------:R-:W-:Y:S02]  /*0850*/  PRMT R24, RZ, 0x7610, R24 ;  /* 0x00007610ff187816 */ /* 0x000fe40000000018 */
[----:B------:R3:W5:Y:S01]  /*0860*/  @!P3 LDG.E.EF.U16 R49, [R6.64] ;  /* 0x000000040631b981 */ /* 0x000762000c0e1500 */
[----:B-1----:R-:W-:-:S03]  /*0870*/  IMAD.WIDE R2, R58, R15, c[0x0][0x198] ;  /* 0x000066003a027625 */ /* 0x002fc600078e020f */
[----:B------:R1:W5:Y:S01]  /*0880*/  @!P3 LDG.E.EF.U16 R18, [R8.64] ;  /* 0x000000040812b981 */ /* 0x000362000c0e1500 */
[----:B------:R-:W-:-:S03]  /*0890*/  IMAD.WIDE R12, R74, R15, c[0x0][0x198] ;  /* 0x000066004a0c7625 */ /* 0x000fc600078e020f */
[----:B------:R0:W5:Y:S01]  /*08a0*/  @!P3 LDG.E.EF.U16 R25, [R2.64] ;  /* 0x000000040219b981 */ /* 0x000162000c0e1500 */
[----:B------:R-:W-:-:S03]  /*08b0*/  IMAD.WIDE R14, R44, R15, c[0x0][0x198] ;  /* 0x000066002c0e7625 */ /* 0x000fc600078e020f */
[----:B------:R1:W5:Y:S04]  /*08c0*/  @!P3 LDG.E.EF.U16 R43, [R10.64] ;  /* 0x000000040a2bb981 */ /* 0x000368000c0e1500 */
[----:B------:R0:W5:Y:S04]  /*08d0*/  @!P3 LDG.E.EF.U16 R39, [R12.64] ;  /* 0x000000040c27b981 */ /* 0x000168000c0e1500 */
[----:B------:R0:W5:Y:S01]  /*08e0*/  @!P3 LDG.E.EF.U16 R24, [R14.64] ;  /* 0x000000040e18b981 */ /* 0x000162000c0e1500 */
[----:B------:R-:W-:-:S05]  /*08f0*/  SHF.L.U32 R20, R27, 0x2, RZ ;  /* 0x000000021b147819 */ /* 0x000fca00000006ff */
[----:B------:R-:W-:-:S05]  /*0900*/  IMAD.WIDE.U32 R20, R20, R47, c[0x0][0x178] ;  /* 0x00005e0014147625 */ /* 0x000fca00078e002f */
[----:B-1----:R1:W5:Y:S04]  /*0910*/  LDG.E.EL.128 R8, [R20.64] ;  /* 0x0000000414087981 */ /* 0x002368000c2e1d00 */
[----:B---3--:R1:W3:Y:S01]  /*0920*/  LDG.E.EL.128 R4, [R20.64+0x1000] ;  /* 0x0010000414047981 */ /* 0x0082e2000c2e1d00 */
[----:B------:R-:W-:Y:S02]  /*0930*/  SEL R17, R17, RZ, !P3 ;  /* 0x000000ff11117207 */ /* 0x000fe40005800000 */
[----:B------:R-:W-:Y:S02]  /*0940*/  SEL R35, R29, RZ, !P3 ;  /* 0x000000ff1d237207 */ /* 0x000fe40005800000 */
[----:B0-----:R-:W-:Y:S02]  /*0950*/  SHF.L.U32 R2, R17, 0x10, RZ ;  /* 0x0000001011027819 */ /* 0x001fe400000006ff */
[----:B------:R-:W-:Y:S01]  /*0960*/  SHF.L.U32 R35, R35, 0x10, RZ ;  /* 0x0000001023237819 */ /* 0x000fe200000006ff */
[----:B------:R-:W-:Y:S01]  /*0970*/  IMAD.WIDE R12, R66, R47, c[0x0][0x188] ;  /* 0x00006200420c7625 */ /* 0x000fe200078e022f */
[----:B------:R-:W-:-:S02]  /*0980*/  MOV R31, RZ ;  /* 0x000000ff001f7202 */ /* 0x000fc40000000f00 */
[----:B------:R-:W-:Y:S01]  /*0990*/  SEL R3, R33, RZ, !P3 ;  /* 0x000000ff21037207 */ /* 0x000fe20005800000 */
[-C--:B------:R-:W-:Y:S01]  /*09a0*/  IMAD.WIDE R14, R30, R47.reuse, c[0x0][0x188] ;  /* 0x000062001e0e7625 */ /* 0x080fe200078e022f */
[----:B------:R-:W-:Y:S01]  /*09b0*/  FADD R66, R2, R35 ;  /* 0x0000002302427221 */ /* 0x000fe20000000000 */
[----:B------:R-:W-:Y:S01]  /*09c0*/  SEL R2, R32, RZ, !P3 ;  /* 0x000000ff20027207 */ /* 0x000fe20005800000 */
[----:B------:R-:W-:Y:S01]  /*09d0*/  CS2R R28, SRZ ;  /* 0x00000000001c7805 */ /* 0x000fe2000001ff00 */
[----:B------:R-:W-:Y:S01]  /*09e0*/  MOV R30, RZ ;  /* 0x000000ff001e7202 */ /* 0x000fe20000000f00 */
[----:B------:R0:W3:Y:S01]  /*09f0*/  @!P3 LDG.E.EF R31, [R14.64] ;  /* 0x000000040e1fb981 */ /* 0x0000e2000c0e1900 */
[----:B------:R-:W-:Y:S01]  /*0a00*/  SHF.L.U32 R72, R2, 0x10, RZ ;  /* 0x0000001002487819 */ /* 0x000fe200000006ff */
[-C--:B------:R-:W-:Y:S01]  /*0a10*/  IMAD.WIDE R16, R16, R47.reuse, c[0x0][0x188] ;  /* 0x0000620010107625 */ /* 0x080fe200078e022f */
[----:B-1----:R-:W-:Y:S01]  /*0a20*/  SHF.L.U32 R21, R3, 0x10, RZ ;  /* 0x0000001003157819 */ /* 0x002fe200000006ff */
[----:B------:R1:W3:Y:S02]  /*0a30*/  @!P3 LDG.E.EF R28, [R12.64] ;  /* 0x000000040c1cb981 */ /* 0x0002e4000c0e1900 */
[----:B------:R-:W-:-:S02]  /*0a40*/  IMAD.WIDE R2, R52, R47, c[0x0][0x188] ;  /* 0x0000620034027625 */ /* 0x000fc400078e022f */
[----:B------:R0:W3:Y:S04]  /*0a50*/  @!P3 LDG.E.EF R29, [R16.64] ;  /* 0x00000004101db981 */ /* 0x0000e8000c0e1900 */
[----:B------:R0:W3:Y:S01]  /*0a60*/  @!P3 LDG.E.EF R30, [R2.64] ;  /* 0x00000004021eb981 */ /* 0x0000e2000c0e1900 */
[----:B------:R-:W-:Y:S01]  /*0a70*/  CS2R R32, SRZ ;  /* 0x0000000000207805 */ /* 0x000fe2000001ff00 */
[----:B-1----:R-:W-:Y:S01]  /*0a80*/  IMAD.WIDE R12, R34, R47, c[0x0][0x188] ;  /* 0x00006200220c7625 */ /* 0x002fe200078e022f */
[----:B------:R-:W-:Y:S02]  /*0a90*/  SEL R50, R50, RZ, !P3 ;  /* 0x000000ff32327207 */ /* 0x000fe40005800000 */
[----:B------:R-:W-:Y:S02]  /*0aa0*/  SEL R22, R22, RZ, !P3 ;  /* 0x000000ff16167207 */ /* 0x000fe40005800000 */
[----:B------:R1:W3:Y:S01]  /*0ab0*/  @!P3 LDG.E.EF R33, [R12.64] ;  /* 0x000000040c21b981 */ /* 0x0002e2000c0e1900 */
[----:B------:R-:W-:-:S02]  /*0ac0*/  SEL R26, R26, RZ, !P3 ;  /* 0x000000ff1a1a7207 */ /* 0x000fc40005800000 */
[----:B------:R-:W-:Y:S01]  /*0ad0*/  SEL R23, R23, RZ, !P3 ;  /* 0x000000ff17177207 */ /* 0x000fe20005800000 */
[-C--:B0-----:R-:W-:Y:S01]  /*0ae0*/  IMAD.WIDE R14, R58, R47.reuse, c[0x0][0x188] ;  /* 0x000062003a0e7625 */ /* 0x081fe200078e022f */
[----:B------:R-:W-:Y:S01]  /*0af0*/  FADD R72, R72, R21 ;  /* 0x0000001548487221 */ /* 0x000fe20000000000 */
[----:B-1----:R-:W-:Y:S01]  /*0b00*/  SHF.L.U32 R13, R50, 0x10, RZ ;  /* 0x00000010320d7819 */ /* 0x002fe200000006ff */
[----:B------:R-:W-:Y:S01]  /*0b10*/  CS2R R34, SRZ ;  /* 0x0000000000227805 */ /* 0x000fe2000001ff00 */
[----:B------:R-:W-:Y:S01]  /*0b20*/  SHF.L.U32 R50, R53, 0x2, RZ ;  /* 0x0000000235327819 */ /* 0x000fe200000006ff */
[-C--:B------:R-:W-:Y:S01]  /*0b30*/  IMAD.WIDE R2, R74, R47.reuse, c[0x0][0x188] ;  /* 0x000062004a027625 */ /* 0x080fe200078e022f */
[----:B------:R-:W-:Y:S01]  /*0b40*/  SHF.L.U32 R70, R22, 0x10, RZ ;  /* 0x0000001016467819 */ /* 0x000fe200000006ff */
[----:B------:R0:W3:Y:S01]  /*0b50*/  @!P3 LDG.E.EF R32, [R14.64] ;  /* 0x000000040e20b981 */ /* 0x0000e2000c0e1900 */
[----:B------:R-:W-:Y:S01]  /*0b60*/  SHF.L.U32 R17, R26, 0x10, RZ ;  /* 0x000000101a117819 */ /* 0x000fe200000006ff */
[-C--:B------:R-:W-:Y:S01]  /*0b70*/  IMAD.WIDE.U32 R20, R50, R47.reuse, c[0x0][0x190] ;  /* 0x0000640032147625 */ /* 0x080fe200078e002f */
[----:B------:R-:W-:Y:S01]  /*0b80*/  SHF.L.U32 R68, R23, 0x10, RZ ;  /* 0x0000001017447819 */ /* 0x000fe200000006ff */
[----:B------:R1:W3:Y:S02]  /*0b90*/  @!P3 LDG.E.EF R35, [R2.64] ;  /* 0x000000040223b981 */ /* 0x0002e4000c0e1900 */
[-C--:B------:R-:W-:Y:S01]  /*0ba0*/  IMAD.WIDE R22, R44, R47.reuse, c[0x0][0x188] ;  /* 0x000062002c167625 */ /* 0x080fe200078e022f */
[----:B------:R-:W-:Y:S01]  /*0bb0*/  SHF.L.U32 R67, R53, 0x1, RZ ;  /* 0x0000000135437819 */ /* 0x000fe200000006ff */
[----:B------:R-:W-:Y:S01]  /*0bc0*/  FADD R70, R70, R17 ;  /* 0x0000001146467221 */ /* 0x000fe20000000000 */
[----:B------:R-:W-:Y:S01]  /*0bd0*/  FADD R68, R68, R13 ;  /* 0x0000000d44447221 */ /* 0x000fe20000000000 */
[----:B------:R-:W1:Y:S04]  /*0be0*/  LDS.64 R26, [R27.X8] ;  /* 0x000000001b1a7984 */ /* 0x000e680000008a00 */
[----:B------:R1:W3:Y:S04]  /*0bf0*/  @!P3 LDG.E.EF R34, [R22.64] ;  /* 0x000000041622b981 */ /* 0x0002e8000c0e1900 */
[----:B0-----:R0:W3:Y:S01]  /*0c00*/  LDG.E.EL.128 R12, [R20.64] ;  /* 0x00000004140c7981 */ /* 0x0010e2000c2e1d00 */
[----:B------:R-:W-:Y:S01]  /*0c10*/  IMAD.WIDE R60, R60, R47, c[0x0][0x1a8] ;  /* 0x00006a003c3c7625 */ /* 0x000fe200078e022f */
[----:B------:R-:W-:-:S02]  /*0c20*/  SEL R63, R63, RZ, !P3 ;  /* 0x000000ff3f3f7207 */ /* 0x000fc40005800000 */
[----:B------:R-:W-:Y:S02]  /*0c30*/  SEL R64, R64, RZ, !P3 ;  /* 0x000000ff40407207 */ /* 0x000fe40005800000 */
[----:B------:R-:W-:Y:S02]  /*0c40*/  SEL R59, R59, RZ, !P3 ;  /* 0x000000ff3b3b7207 */ /* 0x000fe40005800000 */
[----:B--2---:R-:W-:Y:S02]  /*0c50*/  SEL R52, R51, RZ, !P3 ;  /* 0x000000ff33347207 */ /* 0x004fe40005800000 */
[----:B----4-:R-:W-:Y:S02]  /*0c60*/  SEL R51, R19, RZ, !P3 ;  /* 0x000000ff13337207 */ /* 0x010fe40005800000 */
[----:B-----5:R-:W-:Y:S02]  /*0c70*/  SEL R49, R49, RZ, !P3 ;  /* 0x000000ff31317207 */ /* 0x020fe40005800000 */
[----:B------:R-:W-:-:S02]  /*0c80*/  SEL R57, R18, RZ, !P3 ;  /* 0x000000ff12397207 */ /* 0x000fc40005800000 */
[----:B------:R0:W2:Y:S01]  /*0c90*/  LDG.E.EL.128 R16, [R20.64+0x1000] ;  /* 0x0010000414107981 */ /* 0x0000a2000c2e1d00 */
[----:B------:R-:W-:-:S03]  /*0ca0*/  SEL R25, R25, RZ, !P3 ;  /* 0x000000ff19197207 */ /* 0x000fc60005800000 */
[----:B------:R-:W-:Y:S06]  /*0cb0*/  BAR.SYNC 0x0 ;  /* 0x0000000000007b1d */ /* 0x000fec0000000000 */
[----:B------:R-:W-:Y:S01]  /*0cc0*/  STS.U16 [R67], R52 ;  /* 0x0000003443007388 */ /* 0x000fe20000000400 */
[----:B-1----:R-:W-:-:S03]  /*0cd0*/  SEL R22, R43, RZ, !P3 ;  /* 0x000000ff2b167207 */ /* 0x002fc60005800000 */
[----:B------:R-:W-:Y:S01]  /*0ce0*/  STS.U16 [R67+0x200], R51 ;  /* 0x0002003343007388 */ /* 0x000fe20000000400 */
[----:B------:R-:W-:-:S03]  /*0cf0*/  SEL R39, R39, RZ, !P3 ;  /* 0x000000ff27277207 */ /* 0x000fc60005800000 */
[----:B------:R-:W-:Y:S01]  /*0d00*/  STS.U16 [R67+0x400], R49 ;  /* 0x0004003143007388 */ /* 0x000fe20000000400 */
[----:B0-----:R-:W-:-:S03]  /*0d10*/  SEL R20, R24, RZ, !P3 ;  /* 0x000000ff18147207 */ /* 0x001fc60005800000 */
[----:B------:R-:W-:Y:S04]  /*0d20*/  STS.U16 [R67+0x600], R57 ;  /* 0x0006003943007388 */ /* 0x000fe80000000400 */
[----:B------:R-:W-:Y:S06]  /*0d30*/  BAR.SYNC 0x0 ;  /* 0x0000000000007b1d */ /* 0x000fec0000000000 */
[----:B------:R-:W-:Y:S04]  /*0d40*/  LDS.64 R2, [R53.X8] ;  /* 0x0000000035027984 */ /* 0x000fe80000008a00 */
[----:B------:R-:W-:Y:S06]  /*0d50*/  BAR.SYNC 0x0 ;  /* 0x0000000000007b1d */ /* 0x000fec0000000000 */
[----:B------:R0:W-:Y:S04]  /*0d60*/  STS.U16 [R67+0x200], R25 ;  /* 0x0002001943007388 */ /* 0x0001e80000000400 */
[----:B------:R-:W-:Y:S01]  /*0d70*/  STS.U16 [R67], R22 ;  /* 0x0000001643007388 */ /* 0x000fe20000000400 */
[----:B0-----:R-:W-:-:S03]  /*0d80*/  IMAD.WIDE.U32 R24, R50, R47, c[0x0][0x1a0] ;  /* 0x0000680032187625 */ /* 0x001fc600078e002f */
[----:B------:R-:W-:Y:S04]  /*0d90*/  STS.U16 [R67+0x400], R39 ;  /* 0x0004002743007388 */ /* 0x000fe80000000400 */
[----:B------:R-:W-:Y:S04]  /*0da0*/  STS.U16 [R67+0x600], R20 ;  /* 0x0006001443007388 */ /* 0x000fe80000000400 */
[----:B------:R-:W-:Y:S06]  /*0db0*/  BAR.SYNC 0x0 ;  /* 0x0000000000007b1d */ /* 0x000fec0000000000 */
[----:B------:R0:W4:Y:S01]  /*0dc0*/  LDG.E.EL.128 R20, [R24.64] ;  /* 0x0000000418147981 */ /* 0x000122000c2e1d00 */
[----:B------:R-:W-:Y:S01]  /*0dd0*/  MOV R51, RZ ;  /* 0x000000ff00337202 */ /* 0x000fe20000000f00 */
[----:B------:R-:W-:Y:S01]  /*0de0*/  IMAD.WIDE R38, R38, R47, c[0x0][0x1a8] ;  /* 0x00006a0026267625 */ /* 0x000fe200078e022f */
[----:B------:R-:W-:-:S04]  /*0df0*/  MOV R50, RZ ;  /* 0x000000ff00327202 */ /* 0x000fc80000000f00 */
[----:B------:R1:W5:Y:S04]  /*0e00*/  @!P3 LDG.E.EF R51, [R60.64] ;  /* 0x000000043c33b981 */ /* 0x000368000c0e1900 */
[----:B------:R0:W2:Y:S01]  /*0e10*/  @!P3 LDG.E.EF R50, [R38.64] ;  /* 0x000000042632b981 */ /* 0x0000a2000c0e1900 */
[----:B-1----:R-:W-:Y:S02]  /*0e20*/  SHF.L.U32 R60, R63, 0x10, RZ ;  /* 0x000000103f3c7819 */ /* 0x002fe400000006ff */
[----:B0-----:R-:W-:Y:S02]  /*0e30*/  SHF.L.U32 R39, R64, 0x10, RZ ;  /* 0x0000001040277819 */ /* 0x001fe400000006ff */
[----:B------:R-:W-:-:S03]  /*0e40*/  PRMT R38, R36, 0x7632, R38 ;  /* 0x0000763224267816 */ /* 0x000fc60000000026 */
[----:B------:R-:W-:Y:S01]  /*0e50*/  FADD R60, R60, R39 ;  /* 0x000000273c3c7221 */ /* 0x000fe20000000000 */
[----:B------:R-:W-:Y:S02]  /*0e60*/  SHF.L.U32 R39, R36, 0x10, RZ ;  /* 0x0000001024277819 */ /* 0x000fe400000006ff */
[----:B------:R-:W-:Y:S01]  /*0e70*/  SEL R62, R62, RZ, !P3 ;  /* 0x000000ff3e3e7207 */ /* 0x000fe20005800000 */
[----:B------:R-:W-:Y:S01]  /*0e80*/  IMAD.WIDE R42, R42, R47, c[0x0][0x1a8] ;  /* 0x00006a002a2a7625 */ /* 0x000fe200078e022f */
[----:B------:R-:W-:Y:S02]  /*0e90*/  MOV R49, RZ ;  /* 0x000000ff00317202 */ /* 0x000fe40000000f00 */
[----:B------:R-:W-:Y:S01]  /*0ea0*/  SHF.L.U32 R36, R38, 0x10, RZ ;  /* 0x0000001026247819 */ /* 0x000fe200000006ff */
[----:B------:R-:W-:Y:S01]  /*0eb0*/  FMUL R38, R8, R39 ;  /* 0x0000002708267220 */ /* 0x000fe20000400000 */
[----:B------:R-:W-:Y:S02]  /*0ec0*/  SEL R55, R55, RZ, !P3 ;  /* 0x000000ff37377207 */ /* 0x000fe40005800000 */
[----:B------:R-:W-:Y:S01]  /*0ed0*/  SHF.L.U32 R59, R59, 0x10, RZ ;  /* 0x000000103b3b7819 */ /* 0x000fe200000006ff */
[----:B------:R0:W2:Y:S01]  /*0ee0*/  @!P3 LDG.E.EF R49, [R42.64] ;  /* 0x000000042a31b981 */ /* 0x0000a2000c0e1900 */
[----:B------:R-:W-:-:S02]  /*0ef0*/  SHF.L.U32 R62, R62, 0x10, RZ ;  /* 0x000000103e3e7819 */ /* 0x000fc400000006ff */
[----:B------:R-:W-:Y:S02]  /*0f00*/  PRMT R8, R37, 0x7632, R8 ;  /* 0x0000763225087816 */ /* 0x000fe40000000008 */
[----:B------:R-:W-:Y:S01]  /*0f10*/  SEL R41, R41, RZ, !P3 ;  /* 0x000000ff29297207 */ /* 0x000fe20005800000 */
[----:B------:R-:W-:Y:S01]  /*0f20*/  FMUL R39, R9, R36 ;  /* 0x0000002409277220 */ /* 0x000fe20000400000 */
[----:B------:R-:W-:Y:S01]  /*0f30*/  MOV R52, RZ ;  /* 0x000000ff00347202 */ /* 0x000fe20000000f00 */
[-C--:B------:R-:W-:Y:S01]  /*0f40*/  IMAD.WIDE R56, R56, R47.reuse, c[0x0][0x1a8] ;  /* 0x00006a0038387625 */ /* 0x080fe200078e022f */
[----:B------:R-:W-:Y:S01]  /*0f50*/  SHF.L.U32 R36, R8, 0x10, RZ ;  /* 0x0000001008247819 */ /* 0x000fe200000006ff */
[----:B------:R-:W-:Y:S01]  /*0f60*/  FADD R62, R59, R62 ;  /* 0x0000003e3b3e7221 */ /* 0x000fe20000000000 */
[----:B0-----:R-:W-:Y:S01]  /*0f70*/  SHF.L.U32 R42, R55, 0x10, RZ ;  /* 0x00000010372a7819 */ /* 0x001fe200000006ff */
[----:B------:R-:W-:Y:S01]  /*0f80*/  IMAD.WIDE R8, R76, R47, c[0x0][0x1a8] ;  /* 0x00006a004c087625 */ /* 0x000fe200078e022f */
[----:B------:R-:W-:Y:S01]  /*0f90*/  SHF.L.U32 R64, R41, 0x10, RZ ;  /* 0x0000001029407819 */ /* 0x000fe200000006ff */
[----:B------:R0:W2:Y:S01]  /*0fa0*/  @!P3 LDG.E.EF R52, [R56.64] ;  /* 0x000000043834b981 */ /* 0x0000a2000c0e1900 */
[----:B------:R-:W-:-:S02]  /*0fb0*/  MOV R55, RZ ;  /* 0x000000ff00377202 */ /* 0x000fc40000000f00 */
[----:B------:R-:W-:Y:S02]  /*0fc0*/  SHF.L.U32 R41, R37, 0x10, RZ ;  /* 0x0000001025297819 */ /* 0x000fe400000006ff */
[C---:B------:R-:W-:Y:S02]  /*0fd0*/  SHF.L.U32 R59, R26.reuse, 0x10, RZ ;  /* 0x000000101a3b7819 */ /* 0x040fe400000006ff */
[----:B------:R-:W-:Y:S01]  /*0fe0*/  SEL R45, R45, RZ, !P3 ;  /* 0x000000ff2d2d7207 */ /* 0x000fe20005800000 */
[----:B------:R-:W-:Y:S01]  /*0ff0*/  FMUL R43, R11, R36 ;  /* 0x000000240b2b7220 */ /* 0x000fe20000400000 */
[----:B------:R-:W-:Y:S01]  /*1000*/  PRMT R26, R26, 0x7632, R26 ;  /* 0x000076321a1a7816 */ /* 0x000fe2000000001a */
[----:B------:R-:W-:Y:S01]  /*1010*/  IMAD.WIDE R36, R58, R47, c[0x0][0x1a8] ;  /* 0x00006a003a247625 */ /* 0x000fe200078e022f */
[----:B------:R-:W-:Y:S01]  /*1020*/  SEL R65, R65, RZ, !P3 ;  /* 0x000000ff41417207 */ /* 0x000fe20005800000 */
[----:B------:R-:W-:Y:S01]  /*1030*/  FMUL R41, R10, R41 ;  /* 0x000000290a297220 */ /* 0x000fe20000400000 */
[----:B------:R-:W-:Y:S01]  /*1040*/  SHF.L.U32 R61, R27, 0x10, RZ ;  /* 0x000000101b3d7819 */ /* 0x000fe200000006ff */
[----:B------:R1:W2:Y:S01]  /*1050*/  @!P3 LDG.E.EF R55, [R8.64] ;  /* 0x000000040837b981 */ /* 0x0002a2000c0e1900 */
[----:B------:R-:W-:Y:S01]  /*1060*/  SHF.L.U32 R45, R45, 0x10, RZ ;  /* 0x000000102d2d7819 */ /* 0x000fe200000006ff */
[----:B0-----:R-:W-:Y:S01]  /*1070*/  CS2R R56, SRZ ;  /* 0x0000000000387805 */ /* 0x001fe2000001ff00 */
[----:B------:R-:W-:Y:S01]  /*1080*/  PRMT R27, R27, 0x7632, R27 ;  /* 0x000076321b1b7816 */ /* 0x000fe2000000001b */
[----:B------:R-:W-:Y:S01]  /*1090*/  IMAD.WIDE R10, R44, R47, c[0x0][0x1a8] ;  /* 0x00006a002c0a7625 */ /* 0x000fe200078e022f */
[----:B------:R-:W-:-:S02]  /*10a0*/  MOV R58, RZ ;  /* 0x000000ff003a7202 */ /* 0x000fc40000000f00 */
[----:B------:R-:W-:Y:S01]  /*10b0*/  SHF.L.U32 R26, R26, 0x10, RZ ;  /* 0x000000101a1a7819 */ /* 0x000fe200000006ff */
[----:B---3--:R-:W-:Y:S01]  /*10c0*/  FMUL R59, R59, R4 ;  /* 0x000000043b3b7220 */ /* 0x008fe20000400000 */
[----:B------:R-:W-:Y:S01]  /*10d0*/  SHF.L.U32 R65, R65, 0x10, RZ ;  /* 0x0000001041417819 */ /* 0x000fe200000006ff */
[----:B-1----:R-:W-:Y:S01]  /*10e0*/  IMAD.WIDE R8, R74, R47, c[0x0][0x1a8] ;  /* 0x00006a004a087625 */ /* 0x002fe200078e022f */
[----:B------:R-:W-:Y:S01]  /*10f0*/  SHF.L.U32 R4, R27, 0x10, RZ ;  /* 0x000000101b047819 */ /* 0x000fe200000006ff */
[----:B------:R-:W-:Y:S01]  /*1100*/  FADD R64, R45, R64 ;  /* 0x000000402d407221 */ /* 0x000fe20000000000 */
[----:B------:R-:W-:Y:S01]  /*1110*/  FMUL R69, R26, R5 ;  /* 0x000000051a457220 */ /* 0x000fe20000400000 */
[----:B------:R0:W3:Y:S01]  /*1120*/  @!P3 LDG.E.EF R56, [R36.64] ;  /* 0x000000042438b981 */ /* 0x0000e2000c0e1900 */
[----:B------:R-:W-:-:S03]  /*1130*/  FADD R42, R42, R65 ;  /* 0x000000412a2a7221 */ /* 0x000fc60000000000 */
[----:B------:R1:W2:Y:S01]  /*1140*/  @!P3 LDG.E.EF R57, [R8.64] ;  /* 0x000000040839b981 */ /* 0x0002a2000c0e1900 */
[----:B------:R-:W-:-:S03]  /*1150*/  FMUL R61, R61, R6 ;  /* 0x000000063d3d7220 */ /* 0x000fc60000400000 */
[----:B------:R1:W2:Y:S01]  /*1160*/  @!P3 LDG.E.EF R58, [R10.64] ;  /* 0x000000040a3ab981 */ /* 0x0002a2000c0e1900 */
[----:B------:R-:W-:-:S03]  /*1170*/  FMUL R71, R4, R7 ;  /* 0x0000000704477220 */ /* 0x000fc60000400000 */
[----:B------:R-:W-:Y:S04]  /*1180*/  LDS.64 R44, [R53.X8] ;  /* 0x00000000352c7984 */ /* 0x000fe80000008a00 */
[----:B------:R-:W2:Y:S04]  /*1190*/  LDG.E.EL.128 R24, [R24.64+0x1000] ;  /* 0x0010000418187981 */ /* 0x000ea8000c2e1d00 */
[----:B------:R-:W-:Y:S06]  /*11a0*/  BAR.SYNC 0x0 ;  /* 0x0000000000007b1d */ /* 0x000fec0000000000 */
[----:B------:R-:W-:Y:S01]  /*11b0*/  STS [R53.X4], R66 ;  /* 0x0000004235007388 */ /* 0x000fe20000004800 */
[----:B0-----:R-:W-:-:S03]  /*11c0*/  SHF.L.U32 R36, R53, 0x5, RZ ;  /* 0x0000000535247819 */ /* 0x001fc600000006ff */
[----:B------:R-:W-:Y:S04]  /*11d0*/  STS [R53.X4+0x400], R72 ;  /* 0x0004004835007388 */ /* 0x000fe80000004800 */
[----:B------:R-:W-:Y:S04]  /*11e0*/  STS [R53.X4+0x800], R70 ;  /* 0x0008004635007388 */ /* 0x000fe80000004800 */
[----:B------:R-:W-:Y:S04]  /*11f0*/  STS [R53.X4+0xc00], R68 ;  /* 0x000c004435007388 */ /* 0x000fe80000004800 */
[----:B------:R-:W-:Y:S06]  /*1200*/  BAR.SYNC 0x0 ;  /* 0x0000000000007b1d */ /* 0x000fec0000000000 */
[----:B------:R-:W-:Y:S04]  /*1210*/  LDS.128 R4, [R53.X16] ;  /* 0x0000000035047984 */ /* 0x000fe8000000cc00 */
[----:B------:R-:W-:Y:S06]  /*1220*/  BAR.SYNC 0x0 ;  /* 0x0000000000007b1d */ /* 0x000fec0000000000 */
[----:B------:R-:W-:Y:S01]  /*1230*/  STS [R53.X4], R42 ;  /* 0x0000002a35007388 */ /* 0x000fe20000004800 */
[----:B------:R-:W-:-:S03]  /*1240*/  FADD R40, R40, 1 ;  /* 0x3f80000028287421 */ /* 0x000fc60000000000 */
[----:B------:R-:W-:Y:S04]  /*1250*/  STS [R53.X4+0x400], R60 ;  /* 0x0004003c35007388 */ /* 0x000fe80000004800 */
[----:B------:R-:W-:Y:S04]  /*1260*/  STS [R53.X4+0x800], R62 ;  /* 0x0008003e35007388 */ /* 0x000fe80000004800 */
[----:B------:R-:W-:Y:S04]  /*1270*/  STS [R53.X4+0xc00], R64 ;  /* 0x000c004035007388 */ /* 0x000fe80000004800 */
[----:B------:R-:W-:Y:S06]  /*1280*/  BAR.SYNC 0x0 ;  /* 0x0000000000007b1d */ /* 0x000fec0000000000 */
[----:B-1----:R-:W-:Y:S04]  /*1290*/  LDS.128 R8, [R53.X16] ;  /* 0x0000000035087984 */ /* 0x002fe8000000cc00 */
[----:B------:R-:W-:Y:S06]  /*12a0*/  BAR.SYNC 0x0 ;  /* 0x0000000000007b1d */ /* 0x000fec0000000000 */
[----:B------:R-:W-:Y:S01]  /*12b0*/  STS [R36], R38 ;  /* 0x0000002624007388 */ /* 0x000fe20000000800 */
[----:B------:R-:W-:-:S03]  /*12c0*/  FMUL R37, R38, R40 ;  /* 0x0000002826257220 */ /* 0x000fc60000400000 */
[----:B------:R-:W-:Y:S01]  /*12d0*/  STS [R36+0x8], R39 ;  /* 0x0000082724007388 */ /* 0x000fe20000000800 */
[----:B------:R-:W-:-:S03]  /*12e0*/  FMUL R73, R39, R40 ;  /* 0x0000002827497220 */ /* 0x000fc60000400000 */
[----:B------:R-:W-:Y:S01]  /*12f0*/  STS [R36+0x10], R41 ;  /* 0x0000102924007388 */ /* 0x000fe20000000800 */
[----:B------:R-:W-:-:S03]  /*1300*/  FMUL R75, R41, R40 ;  /* 0x00000028294b7220 */ /* 0x000fc60000400000 */
[----:B------:R-:W-:Y:S01]  /*1310*/  STS [R36+0x18], R43 ;  /* 0x0000182b24007388 */ /* 0x000fe20000000800 */
[----:B------:R-:W-:-:S03]  /*1320*/  FMUL R77, R43, R40 ;  /* 0x000000282b4d7220 */ /* 0x000fc60000400000 */
[----:B------:R-:W-:Y:S06]  /*1330*/  BAR.SYNC 0x0 ;  /* 0x0000000000007b1d */ /* 0x000fec0000000000 */
[----:B------:R-:W-:Y:S01]  /*1340*/  LDS R64, [R53.X8] ;  /* 0x0000000035407984 */ /* 0x000fe20000008800 */
[----:B------:R-:W-:-:S03]  /*1350*/  FMUL R39, R59, R40 ;  /* 0x000000283b277220 */ /* 0x000fc60000400000 */
[----:B------:R-:W-:Y:S04]  /*1360*/  LDS R63, [R53.X8+0x800] ;  /* 0x00080000353f7984 */ /* 0x000fe80000008800 */
[----:B------:R-:W-:Y:S04]  /*1370*/  LDS R60, [R53.X8+0x1000] ;  /* 0x00100000353c7984 */ /* 0x000fe80000008800 */
[----:B------:R-:W-:Y:S04]  /*1380*/  LDS R62, [R53.X8+0x1800] ;  /* 0x00180000353e7984 */ /* 0x000fe80000008800 */
[----:B------:R-:W-:Y:S06]  /*1390*/  BAR.SYNC 0x0 ;  /* 0x0000000000007b1d */ /* 0x000fec0000000000 */
[----:B------:R-:W-:Y:S04]  /*13a0*/  STS [R36], R59 ;  /* 0x0000003b24007388 */ /* 0x000fe80000000800 */
[----:B------:R-:W-:Y:S04]  /*13b0*/  STS [R36+0x10], R61 ;  /* 0x0000103d24007388 */ /* 0x000fe80000000800 */
[----:B------:R-:W-:Y:S04]  /*13c0*/  STS [R36+0x8], R69 ;  /* 0x0000084524007388 */ /* 0x000fe80000000800 */
[----:B------:R-:W-:Y:S04]  /*13d0*/  STS [R36+0x18], R71 ;  /* 0x0000184724007388 */ /* 0x000fe80000000800 */
[----:B------:R-:W-:Y:S06]  /*13e0*/  BAR.SYNC 0x0 ;  /* 0x0000000000007b1d */ /* 0x000fec0000000000 */
[----:B------:R-:W-:Y:S01]  /*13f0*/  LDS R66, [R53.X8] ;  /* 0x0000000035427984 */ /* 0x000fe20000008800 */
[----:B------:R-:W-:-:S03]  /*1400*/  FMUL R43, R61, R40 ;  /* 0x000000283d2b7220 */ /* 0x000fc60000400000 */
[----:B------:R-:W-:Y:S01]  /*1410*/  LDS R67, [R53.X8+0x800] ;  /* 0x0008000035437984 */ /* 0x000fe20000008800 */
[----:B------:R-:W-:-:S03]  /*1420*/  FMUL R41, R69, R40 ;  /* 0x0000002845297220 */ /* 0x000fc60000400000 */
[----:B------:R-:W-:Y:S01]  /*1430*/  LDS R59, [R53.X8+0x1000] ;  /* 0x00100000353b7984 */ /* 0x000fe20000008800 */
[----:B------:R-:W-:-:S03]  /*1440*/  FMUL R72, R71, R40 ;  /* 0x0000002847487220 */ /* 0x000fc60000400000 */
[----:B------:R-:W-:Y:S04]  /*1450*/  LDS R65, [R53.X8+0x1800] ;  /* 0x0018000035417984 */ /* 0x000fe80000008800 */
[----:B------:R-:W-:Y:S06]  /*1460*/  BAR.SYNC 0x0 ;  /* 0x0000000000007b1d */ /* 0x000fec0000000000 */
[----:B------:R-:W-:Y:S04]  /*1470*/  STS [R36], R37 ;  /* 0x0000002524007388 */ /* 0x000fe80000000800 */
[----:B------:R-:W-:Y:S04]  /*1480*/  STS [R36+0x8], R73 ;  /* 0x0000084924007388 */ /* 0x000fe80000000800 */
[----:B------:R-:W-:Y:S04]  /*1490*/  STS [R36+0x10], R75 ;  /* 0x0000104b24007388 */ /* 0x000fe80000000800 */
[----:B------:R-:W-:Y:S04]  /*14a0*/  STS [R36+0x18], R77 ;  /* 0x0000184d24007388 */ /* 0x000fe80000000800 */
[----:B------:R-:W-:Y:S06]  /*14b0*/  BAR.SYNC 0x0 ;  /* 0x0000000000007b1d */ /* 0x000fec0000000000 */
[----:B------:R-:W0:Y:S04]  /*14c0*/  LDS R40, [R53.X8+0x800] ;  /* 0x0008000035287984 */ /* 0x000e280000008800 */
[----:B------:R-:W1:Y:S04]  /*14d0*/  LDS R42, [R53.X8] ;  /* 0x00000000352a7984 */ /* 0x000e680000008800 */
[----:B------:R-:W4:Y:S04]  /*14e0*/  LDS R68, [R53.X8+0x1000] ;  /* 0x0010000035447984 */ /* 0x000f280000008800 */
[----:B------:R-:W4:Y:S01]  /*14f0*/  LDS R70, [R53.X8+0x1800] ;  /* 0x0018000035467984 */ /* 0x000f220000008800 */
[----:B------:R-:W-:-:S02]  /*1500*/  SEL R31, R31, RZ, !P3 ;  /* 0x000000ff1f1f7207 */ /* 0x000fc40005800000 */
[----:B------:R-:W-:Y:S01]  /*1510*/  SEL R37, R28, RZ, !P3 ;  /* 0x000000ff1c257207 */ /* 0x000fe20005800000 */
[----:B------:R-:W-:Y:S06]  /*1520*/  BAR.SYNC 0x0 ;  /* 0x0000000000007b1d */ /* 0x000fec0000000000 */
[----:B------:R-:W-:Y:S01]  /*1530*/  FMUL R74, R31, 48 ;  /* 0x424000001f4a7820 */ /* 0x000fe20000400000 */
[----:B------:R-:W-:Y:S01]  /*1540*/  SEL R29, R29, RZ, !P3 ;  /* 0x000000ff1d1d7207 */ /* 0x000fe20005800000 */
[----:B------:R5:W-:Y:S01]  /*1550*/  STS [R36+0x18], R72 ;  /* 0x0000184824007388 */ /* 0x000be20000000800 */
[----:B------:R-:W-:-:S03]  /*1560*/  FMUL R28, R37, 48 ;  /* 0x42400000251c7820 */ /* 0x000fc60000400000 */
[----:B------:R-:W-:Y:S04]  /*1570*/  STS [R36], R39 ;  /* 0x0000002724007388 */ /* 0x000fe80000000800 */
[----:B------:R-:W-:Y:S01]  /*1580*/  STS [R36+0x8], R41 ;  /* 0x0000082924007388 */ /* 0x000fe20000000800 */
[----:B-----5:R-:W-:Y:S01]  /*1590*/  FMUL R72, R29, 48 ;  /* 0x424000001d487820 */ /* 0x020fe20000400000 */
[----:B0-----:R-:W-:Y:S01]  /*15a0*/  FFMA R40, R31, 48, R40 ;  /* 0x424000001f287823 */ /* 0x001fe20000000028 */
[----:B------:R-:W-:Y:S01]  /*15b0*/  SEL R31, R30, RZ, !P3 ;  /* 0x000000ff1e1f7207 */ /* 0x000fe20005800000 */
[----:B------:R-:W-:Y:S01]  /*15c0*/  STS [R36+0x10], R43 ;  /* 0x0000102b24007388 */ /* 0x000fe20000000800 */
[----:B-1----:R-:W-:-:S03]  /*15d0*/  FFMA R42, R37, 48, R42 ;  /* 0x42400000252a7823 */ /* 0x002fc6000000002a */
[----:B------:R-:W-:Y:S01]  /*15e0*/  FMUL R76, R31, 48 ;  /* 0x424000001f4c7820 */ /* 0x000fe20000400000 */
[----:B------:R-:W-:Y:S06]  /*15f0*/  BAR.SYNC 0x0 ;  /* 0x0000000000007b1d */ /* 0x000fec0000000000 */
[----:B------:R-:W-:Y:S01]  /*1600*/  LDS R39, [R53.X8] ;  /* 0x0000000035277984 */ /* 0x000fe20000008800 */
[----:B----4-:R-:W-:-:S03]  /*1610*/  FFMA R68, R29, 48, R68 ;  /* 0x424000001d447823 */ /* 0x010fc60000000044 */
[----:B------:R-:W0:Y:S01]  /*1620*/  LDS R38, [R53.X8+0x800] ;  /* 0x0008000035267984 */ /* 0x000e220000008800 */
[----:B------:R-:W-:-:S03]  /*1630*/  FFMA R70, R31, 48, R70 ;  /* 0x424000001f467823 */ /* 0x000fc60000000046 */
[----:B------:R-:W1:Y:S04]  /*1640*/  LDS R37, [R53.X8+0x1000] ;  /* 0x0010000035257984 */ /* 0x000e680000008800 */
[----:B------:R-:W4:Y:S04]  /*1650*/  LDS R36, [R53.X8+0x1800] ;  /* 0x0018000035247984 */ /* 0x000f280000008800 */
[----:B------:R-:W-:Y:S06]  /*1660*/  BAR.SYNC 0x0 ;  /* 0x0000000000007b1d */ /* 0x000fec0000000000 */
[----:B------:R-:W-:Y:S04]  /*1670*/  STS [R53.X4], R28 ;  /* 0x0000001c35007388 */ /* 0x000fe80000004800 */
[----:B------:R-:W-:Y:S04]  /*1680*/  STS [R53.X4+0x400], R74 ;  /* 0x0004004a35007388 */ /* 0x000fe80000004800 */
[----:B------:R-:W-:Y:S04]  /*1690*/  STS [R53.X4+0x800], R72 ;  /* 0x0008004835007388 */ /* 0x000fe80000004800 */
[----:B------:R-:W-:Y:S04]  /*16a0*/  STS [R53.X4+0xc00], R76 ;  /* 0x000c004c35007388 */ /* 0x000fe80000004800 */
[----:B------:R-:W-:Y:S06]  /*16b0*/  BAR.SYNC 0x0 ;  /* 0x0000000000007b1d */ /* 0x000fec0000000000 */
[----:B------:R-:W5:Y:S01]  /*16c0*/  LDS.128 R28, [R53.X16] ;  /* 0x00000000351c7984 */ /* 0x000f62000000cc00 */
[----:B------:R-:W-:-:S02]  /*16d0*/  SEL R74, R33, RZ, !P3 ;  /* 0x000000ff214a7207 */ /* 0x000fc40005800000 */
[----:B------:R-:W-:Y:S02]  /*16e0*/  SEL R33, R32, RZ, !P3 ;  /* 0x000000ff20217207 */ /* 0x000fe40005800000 */
[----:B------:R-:W-:Y:S02]  /*16f0*/  SEL R72, R35, RZ, !P3 ;  /* 0x000000ff23487207 */ /* 0x000fe40005800000 */
[----:B------:R-:W-:Y:S01]  /*1700*/  SEL R35, R34, RZ, !P3 ;  /* 0x000000ff22237207 */ /* 0x000fe20005800000 */
[C---:B0-----:R-:W-:Y:S01]  /*1710*/  FFMA R61, R33.reuse, 48, R38 ;  /* 0x42400000213d7823 */ /* 0x041fe20000000026 */
[----:B------:R-:W-:Y:S01]  /*1720*/  FMUL R38, R33, 48 ;  /* 0x4240000021267820 */ /* 0x000fe20000400000 */
[C---:B-1----:R-:W-:Y:S01]  /*1730*/  FFMA R69, R72.reuse, 48, R37 ;  /* 0x4240000048457823 */ /* 0x042fe20000000025 */
[----:B------:R-:W-:Y:S01]  /*1740*/  FMUL R72, R72, 48 ;  /* 0x4240000048487820 */ /* 0x000fe20000400000 */
[C---:B------:R-:W-:Y:S01]  /*1750*/  FMUL R76, R35.reuse, 48 ;  /* 0x42400000234c7820 */ /* 0x040fe20000400000 */
[----:B------:R-:W-:Y:S06]  /*1760*/  BAR.SYNC 0x0 ;  /* 0x0000000000007b1d */ /* 0x000fec0000000000 */
[----:B------:R-:W-:Y:S01]  /*1770*/  STS [R53.X4+0x400], R38 ;  /* 0x0004002635007388 */ /* 0x000fe20000004800 */
[----:B----4-:R-:W-:-:S03]  /*1780*/  FFMA R71, R35, 48, R36 ;  /* 0x4240000023477823 */ /* 0x010fc60000000024 */
[----:B------:R-:W-:Y:S04]  /*1790*/  STS [R53.X4+0x800], R72 ;  /* 0x0008004835007388 */ /* 0x000fe80000004800 */
[----:B------:R-:W-:Y:S01]  /*17a0*/  STS [R53.X4+0xc00], R76 ;  /* 0x000c004c35007388 */ /* 0x000fe20000004800 */
[----:B-----5:R-:W-:Y:S01]  /*17b0*/  FMUL R20, R20, R28 ;  /* 0x0000001c14147220 */ /* 0x020fe20000400000 */
[C---:B------:R-:W-:Y:S01]  /*17c0*/  FFMA R28, R74.reuse, 48, R39 ;  /* 0x424000004a1c7823 */ /* 0x040fe20000000027 */
[----:B------:R-:W-:-:S05]  /*17d0*/  FMUL R74, R74, 48 ;  /* 0x424000004a4a7820 */ /* 0x000fca0000400000 */
[----:B------:R-:W-:Y:S04]  /*17e0*/  STS [R53.X4], R74 ;  /* 0x0000004a35007388 */ /* 0x000fe80000004800 */
[----:B------:R-:W-:Y:S06]  /*17f0*/  BAR.SYNC 0x0 ;  /* 0x0000000000007b1d */ /* 0x000fec0000000000 */
[----:B------:R-:W-:Y:S04]  /*1800*/  LDS.128 R32, [R53.X16] ;  /* 0x0000000035207984 */ /* 0x000fe8000000cc00 */
[----:B------:R-:W-:Y:S06]  /*1810*/  BAR.SYNC 0x0 ;  /* 0x0000000000007b1d */ /* 0x000fec0000000000 */
[----:B------:R-:W-:Y:S04]  /*1820*/  STS [R53.X4], R42 ;  /* 0x0000002a35007388 */ /* 0x000fe80000004800 */
[----:B------:R-:W-:Y:S04]  /*1830*/  STS [R53.X4+0x400], R40 ;  /* 0x0004002835007388 */ /* 0x000fe80000004800 */
[----:B------:R-:W-:Y:S04]  /*1840*/  STS [R53.X4+0x800], R68 ;  /* 0x0008004435007388 */ /* 0x000fe80000004800 */
[----:B------:R-:W-:Y:S04]  /*1850*/  STS [R53.X4+0xc00], R70 ;  /* 0x000c004635007388 */ /* 0x000fe80000004800 */
[----:B------:R-:W-:Y:S06]  /*1860*/  BAR.SYNC 0x0 ;  /* 0x0000000000007b1d */ /* 0x000fec0000000000 */
[----:B------:R-:W0:Y:S04]  /*1870*/  LDS.128 R36, [R53.X16] ;  /* 0x0000000035247984 */ /* 0x000e28000000cc00 */
[----:B------:R-:W-:Y:S06]  /*1880*/  BAR.SYNC 0x0 ;  /* 0x0000000000007b1d */ /* 0x000fec0000000000 */
[----:B------:R-:W-:Y:S04]  /*1890*/  STS [R53.X4], R28 ;  /* 0x0000001c35007388 */ /* 0x000fe80000004800 */
[----:B------:R-:W-:Y:S04]  /*18a0*/  STS [R53.X4+0x400], R61 ;  /* 0x0004003d35007388 */ /* 0x000fe80000004800 */
[----:B------:R-:W-:Y:S04]  /*18b0*/  STS [R53.X4+0x800], R69 ;  /* 0x0008004535007388 */ /* 0x000fe80000004800 */
[----:B------:R-:W-:Y:S04]  /*18c0*/  STS [R53.X4+0xc00], R71 ;  /* 0x000c004735007388 */ /* 0x000fe80000004800 */
[----:B------:R-:W-:Y:S06]  /*18d0*/  BAR.SYNC 0x0 ;  /* 0x0000000000007b1d */ /* 0x000fec0000000000 */
[----:B------:R-:W2:Y:S01]  /*18e0*/  LDS.128 R40, [R53.X16] ;  /* 0x0000000035287984 */ /* 0x000ea2000000cc00 */
[----:B0-----:R-:W-:Y:S01]  /*18f0*/  FMUL R73, R12, R36 ;  /* 0x000000240c497220 */ /* 0x001fe20000400000 */
[----:B------:R-:W-:Y:S01]  /*1900*/  FMUL R12, R13, R37 ;  /* 0x000000250d0c7220 */ /* 0x000fe20000400000 */
[----:B------:R-:W-:-:S02]  /*1910*/  FMUL R13, R14, R38 ;  /* 0x000000260e0d7220 */ /* 0x000fc40000400000 */
[----:B------:R-:W-:Y:S01]  /*1920*/  FFMA R73, R4, R73, RZ ;  /* 0x0000004904497223 */ /* 0x000fe200000000ff */
[----:B------:R-:W-:Y:S01]  /*1930*/  FFMA R12, R5, R12, RZ ;  /* 0x0000000c050c7223 */ /* 0x000fe200000000ff */
[----:B------:R-:W-:Y:S01]  /*1940*/  FMUL R4, R15, R39 ;  /* 0x000000270f047220 */ /* 0x000fe20000400000 */
[----:B------:R-:W-:Y:S02]  /*1950*/  FFMA R6, R6, R13, RZ ;  /* 0x0000000d06067223 */ /* 0x000fe400000000ff */
[----:B------:R-:W-:Y:S01]  /*1960*/  FADD R73, R73, R12 ;  /* 0x0000000c49497221 */ /* 0x000fe20000000000 */
[----:B------:R-:W-:-:S03]  /*1970*/  FFMA R4, R7, R4, RZ ;  /* 0x0000000407047223 */ /* 0x000fc600000000ff */
[----:B------:R-:W-:-:S04]  /*1980*/  FADD R73, R6, R73 ;  /* 0x0000004906497221 */ /* 0x000fc80000000000 */
[----:B------:R-:W-:Y:S01]  /*1990*/  FADD R73, R4, R73 ;  /* 0x0000004904497221 */ /* 0x000fe20000000000 */
[----:B--2---:R-:W-:Y:S01]  /*19a0*/  FMUL R5, R16, R40 ;  /* 0x0000002810057220 */ /* 0x004fe20000400000 */
[----:B------:R-:W-:-:S03]  /*19b0*/  FMUL R4, R17, R41 ;  /* 0x0000002911047220 */ /* 0x000fc60000400000 */
[----:B------:R-:W-:Y:S01]  /*19c0*/  FFMA R8, R8, R5, RZ ;  /* 0x0000000508087223 */ /* 0x000fe200000000ff */
[----:B------:R-:W-:Y:S01]  /*19d0*/  FMUL R5, R18, R42 ;  /* 0x0000002a12057220 */ /* 0x000fe20000400000 */
[----:B------:R-:W-:Y:S02]  /*19e0*/  FFMA R9, R9, R4, RZ ;  /* 0x0000000409097223 */ /* 0x000fe400000000ff */
[----:B------:R-:W-:Y:S01]  /*19f0*/  FADD R8, R8, R73 ;  /* 0x0000004908087221 */ /* 0x000fe20000000000 */
[----:B------:R-:W-:Y:S01]  /*1a00*/  FMUL R4, R19, R43 ;  /* 0x0000002b13047220 */ /* 0x000fe20000400000 */
[----:B------:R-:W-:Y:S02]  /*1a10*/  FFMA R5, R10, R5, RZ ;  /* 0x000000050a057223 */ /* 0x000fe400000000ff */
[----:B------:R-:W-:Y:S01]  /*1a20*/  FADD R8, R9, R8 ;  /* 0x0000000809087221 */ /* 0x000fe20000000000 */
[----:B------:R-:W-:-:S03]  /*1a30*/  FFMA R4, R11, R4, RZ ;  /* 0x000000040b047223 */ /* 0x000fc600000000ff */
[----:B------:R-:W-:-:S04]  /*1a40*/  FADD R5, R5, R8 ;  /* 0x0000000805057221 */ /* 0x000fc80000000000 */
[----:B------:R-:W-:-:S05]  /*1a50*/  FADD R4, R4, R5 ;  /* 0x0000000504047221 */ /* 0x000fca0000000000 */
[----:B------:R-:W-:-:S05]  /*1a60*/  FSEL R5, R4, RZ, !P3 ;  /* 0x000000ff04057208 */ /* 0x000fca0005800000 */
[----:B------:R-:W0:Y:S02]  /*1a70*/  SHFL.BFLY PT, R4, R5, 0x10, 0x1f ;  /* 0x0e001f0005047f89 */ /* 0x000e2400000e0000 */
[----:B0-----:R-:W-:-:S05]  /*1a80*/  FADD R6, R5, R4 ;  /* 0x0000000405067221 */ /* 0x001fca0000000000 */
[----:B------:R-:W0:Y:S02]  /*1a90*/  SHFL.BFLY PT, R7, R6, 0x8, 0x1f ;  /* 0x0d001f0006077f89 */ /* 0x000e2400000e0000 */
[----:B0-----:R-:W-:-:S05]  /*1aa0*/  FADD R7, R6, R7 ;  /* 0x0000000706077221 */ /* 0x001fca0000000000 */
[----:B------:R-:W0:Y:S02]  /*1ab0*/  SHFL.BFLY PT, R4, R7, 0x4, 0x1f ;  /* 0x0c801f0007047f89 */ /* 0x000e2400000e0000 */
[----:B0-----:R-:W-:-:S05]  /*1ac0*/  FADD R8, R7, R4 ;  /* 0x0000000407087221 */ /* 0x001fca0000000000 */
[----:B------:R-:W0:Y:S04]  /*1ad0*/  SHFL.BFLY PT, R9, R8, 0x2, 0x1f ;  /* 0x0c401f0008097f89 */ /* 0x000e2800000e0000 */
[----:B------:R-:W1:Y:S01]  /*1ae0*/  S2R R4, SR_TID.X ;  /* 0x0000000000047919 */ /* 0x000e620000002100 */
[----:B0-----:R-:W-:-:S05]  /*1af0*/  FADD R9, R8, R9 ;  /* 0x0000000908097221 */ /* 0x001fca0000000000 */
[----:B------:R-:W0:Y:S01]  /*1b00*/  SHFL.BFLY PT, R10, R9, 0x1, 0x1f ;  /* 0x0c201f00090a7f89 */ /* 0x000e2200000e0000 */
[C---:B-1----:R-:W-:Y:S02]  /*1b10*/  LOP3.LUT P2, RZ, R4.reuse, 0x1f, RZ, 0xc0, !PT ;  /* 0x0000001f04ff7812 */ /* 0x042fe4000784c0ff */
[----:B------:R-:W-:Y:S01]  /*1b20*/  ISETP.GE.AND P1, PT, R4, 0x8, PT ;  /* 0x000000080400780c */ /* 0x000fe20003f26270 */
[----:B------:R-:W-:Y:S06]  /*1b30*/  BAR.SYNC 0x0 ;  /* 0x0000000000007b1d */ /* 0x000fec0000000000 */
[----:B------:R-:W-:-:S04]  /*1b40*/  SHF.R.U32.HI R5, RZ, 0x3, R4 ;  /* 0x00000003ff057819 */ /* 0x000fc80000011604 */
[----:B------:R-:W-:Y:S01]  /*1b50*/  LOP3.LUT R5, R5, 0x1c, RZ, 0xc0, !PT ;  /* 0x0000001c05057812 */ /* 0x000fe200078ec0ff */
[----:B0-----:R-:W-:-:S05]  /*1b60*/  FADD R10, R9, R10 ;  /* 0x0000000a090a7221 */ /* 0x001fca0000000000 */
[----:B------:R-:W-:Y:S04]  /*1b70*/  @!P2 STS [R5], R10 ;  /* 0x0000000a0500a388 */ /* 0x000fe80000000800 */
[----:B------:R-:W-:Y:S06]  /*1b80*/  BAR.SYNC 0x0 ;  /* 0x0000000000007b1d */ /* 0x000fec0000000000 */
[----:B------:R-:W0:Y:S01]  /*1b90*/  @!P1 LDS R54, [R4.X4] ;  /* 0x0000000004369984 */ /* 0x000e220000004800 */
[C---:B------:R-:W-:Y:S01]  /*1ba0*/  PRMT R6, R2.reuse, 0x7632, R6 ;  /* 0x0000763202067816 */ /* 0x040fe20000000006 */
[----:B------:R-:W-:Y:S01]  /*1bb0*/  FMUL R21, R21, R29 ;  /* 0x0000001d15157220 */ /* 0x000fe20000400000 */
[----:B------:R-:W-:-:S02]  /*1bc0*/  SHF.L.U32 R7, R2, 0x10, RZ ;  /* 0x0000001002077819 */ /* 0x000fc400000006ff */
[----:B------:R-:W-:Y:S02]  /*1bd0*/  SHF.L.U32 R6, R6, 0x10, RZ ;  /* 0x0000001006067819 */ /* 0x000fe400000006ff */
[C---:B------:R-:W-:Y:S01]  /*1be0*/  SHF.L.U32 R2, R3.reuse, 0x10, RZ ;  /* 0x0000001003027819 */ /* 0x040fe200000006ff */
[----:B------:R-:W-:Y:S01]  /*1bf0*/  FMUL R9, R22, R30 ;  /* 0x0000001e16097220 */ /* 0x000fe20000400000 */
[----:B------:R-:W-:Y:S01]  /*1c00*/  PRMT R3, R3, 0x7632, R3 ;  /* 0x0000763203037816 */ /* 0x000fe20000000003 */
[----:B------:R-:W-:Y:S01]  /*1c10*/  FFMA R20, R20, R7, RZ ;  /* 0x0000000714147223 */ /* 0x000fe200000000ff */
[----:B------:R-:W-:Y:S01]  /*1c20*/  FFMA R21, R21, R6, RZ ;  /* 0x0000000615157223 */ /* 0x000fe200000000ff */
[----:B------:R-:W-:Y:S01]  /*1c30*/  FMUL R6, R23, R31 ;  /* 0x0000001f17067220 */ /* 0x000fe20000400000 */
[----:B------:R-:W-:Y:S01]  /*1c40*/  SHF.L.U32 R3, R3, 0x10, RZ ;  /* 0x0000001003037819 */ /* 0x000fe200000006ff */
[----:B------:R-:W-:Y:S01]  /*1c50*/  FFMA R9, R2, R9, RZ ;  /* 0x0000000902097223 */ /* 0x000fe200000000ff */
[----:B------:R-:W-:-:S03]  /*1c60*/  FADD R20, R20, R21 ;  /* 0x0000001514147221 */ /* 0x000fc60000000000 */
[----:B------:R-:W-:Y:S01]  /*1c70*/  FFMA R3, R3, R6, RZ ;  /* 0x0000000603037223 */ /* 0x000fe200000000ff */
[----:B------:R-:W-:Y:S01]  /*1c80*/  FADD R20, R20, R9 ;  /* 0x0000000914147221 */ /* 0x000fe20000000000 */
[C---:B------:R-:W-:Y:S02]  /*1c90*/  PRMT R2, R44.reuse, 0x7632, R2 ;  /* 0x000076322c027816 */ /* 0x040fe40000000002 */
[----:B------:R-:W-:Y:S01]  /*1ca0*/  SHF.L.U32 R44, R44, 0x10, RZ ;  /* 0x000000102c2c7819 */ /* 0x000fe200000006ff */
[----:B------:R-:W-:Y:S01]  /*1cb0*/  FADD R9, R20, R3 ;  /* 0x0000000314097221 */ /* 0x000fe20000000000 */
[----:B------:R-:W-:Y:S01]  /*1cc0*/  FMUL R3, R24, R32 ;  /* 0x0000002018037220 */ /* 0x000fe20000400000 */
[----:B------:R-:W-:Y:S01]  /*1cd0*/  SHF.L.U32 R2, R2, 0x10, RZ ;  /* 0x0000001002027819 */ /* 0x000fe200000006ff */
[----:B------:R-:W-:Y:S02]  /*1ce0*/  FMUL R25, R25, R33 ;  /* 0x0000002119197220 */ /* 0x000fe40000400000 */
[----:B------:R-:W-:Y:S01]  /*1cf0*/  FFMA R44, R44, R3, RZ ;  /* 0x000000032c2c7223 */ /* 0x000fe200000000ff */
[C---:B------:R-:W-:Y:S01]  /*1d00*/  PRMT R3, R45.reuse, 0x7632, R3 ;  /* 0x000076322d037816 */ /* 0x040fe20000000003 */
[----:B------:R-:W-:Y:S01]  /*1d10*/  FMUL R26, R26, R34 ;  /* 0x000000221a1a7220 */ /* 0x000fe20000400000 */
[----:B------:R-:W-:Y:S01]  /*1d20*/  SHF.L.U32 R45, R45, 0x10, RZ ;  /* 0x000000102d2d7819 */ /* 0x000fe200000006ff */
[----:B------:R-:W-:Y:S01]  /*1d30*/  FFMA R25, R2, R25, RZ ;  /* 0x0000001902197223 */ /* 0x000fe200000000ff */
[----:B------:R-:W-:Y:S01]  /*1d40*/  FADD R44, R44, R9 ;  /* 0x000000092c2c7221 */ /* 0x000fe20000000000 */
[----:B0-----:R-:W0:Y:S01]  /*1d50*/  SHFL.BFLY PT, R7, R54, 0x4, 0x1f ;  /* 0x0c801f0036077f89 */ /* 0x001e2200000e0000 */
[----:B------:R-:W-:Y:S01]  /*1d60*/  SHF.L.U32 R2, R3, 0x10, RZ ;  /* 0x0000001003027819 */ /* 0x000fe200000006ff */
[----:B------:R-:W-:Y:S01]  /*1d70*/  FMUL R27, R27, R35 ;  /* 0x000000231b1b7220 */ /* 0x000fe20000400000 */
[----:B------:R-:W-:Y:S01]  /*1d80*/  FFMA R26, R45, R26, RZ ;  /* 0x0000001a2d1a7223 */ /* 0x000fe200000000ff */
[----:B------:R-:W-:-:S02]  /*1d90*/  FADD R25, R25, R44 ;  /* 0x0000002c19197221 */ /* 0x000fc40000000000 */
[----:B------:R-:W-:Y:S02]  /*1da0*/  FFMA R2, R2, R27, RZ ;  /* 0x0000001b02027223 */ /* 0x000fe400000000ff */
[----:B------:R-:W-:-:S04]  /*1db0*/  FADD R25, R26, R25 ;  /* 0x000000191a197221 */ /* 0x000fc80000000000 */
[----:B------:R-:W-:-:S05]  /*1dc0*/  FADD R2, R2, R25 ;  /* 0x0000001902027221 */ /* 0x000fca0000000000 */
[----:B------:R-:W-:Y:S01]  /*1dd0*/  FSEL R6, R2, RZ, !P3 ;  /* 0x000000ff02067208 */ /* 0x000fe20005800000 */
[----:B0-----:R-:W-:-:S04]  /*1de0*/  FADD R7, R54, R7 ;  /* 0x0000000736077221 */ /* 0x001fc80000000000 */
[----:B------:R-:W0:Y:S04]  /*1df0*/  SHFL.BFLY PT, R3, R6, 0x10, 0x1f ;  /* 0x0e001f0006037f89 */ /* 0x000e2800000e0000 */
[----:B------:R-:W1:Y:S01]  /*1e00*/  SHFL.BFLY PT, R2, R7, 0x2, 0x1f ;  /* 0x0c401f0007027f89 */ /* 0x000e6200000e0000 */
[----:B------:R-:W-:Y:S01]  /*1e10*/  LOP3.LUT P0, RZ, R4, 0x7, RZ, 0xc0, !PT ;  /* 0x0000000704ff7812 */ /* 0x000fe2000780c0ff */
[----:B0-----:R-:W-:Y:S01]  /*1e20*/  FADD R9, R6, R3 ;  /* 0x0000000306097221 */ /* 0x001fe20000000000 */
[----:B-1----:R-:W-:-:S04]  /*1e30*/  FADD R2, R7, R2 ;  /* 0x0000000207027221 */ /* 0x002fc80000000000 */
[----:B------:R-:W0:Y:S04]  /*1e40*/  SHFL.BFLY PT, R8, R9, 0x8, 0x1f ;  /* 0x0d001f0009087f89 */ /* 0x000e2800000e0000 */
[----:B------:R-:W1:Y:S01]  /*1e50*/  SHFL.BFLY PT, R3, R2, 0x1, 0x1f ;  /* 0x0c201f0002037f89 */ /* 0x000e6200000e0000 */
[----:B------:R-:W-:Y:S01]  /*1e60*/  ISETP.LT.AND P0, PT, R4, 0x8, !P0 ;  /* 0x000000080400780c */ /* 0x000fe20004701270 */
[----:B0-----:R-:W-:Y:S01]  /*1e70*/  FADD R10, R9, R8 ;  /* 0x00000008090a7221 */ /* 0x001fe20000000000 */
[----:B-1----:R-:W-:-:S04]  /*1e80*/  FADD R3, R2, R3 ;  /* 0x0000000302037221 */ /* 0x002fc80000000000 */
[----:B------:R-:W0:Y:S07]  /*1e90*/  SHFL.BFLY PT, R7, R10, 0x4, 0x1f ;  /* 0x0c801f000a077f89 */ /* 0x000e2e00000e0000 */
[----:B------:R-:W-:Y:S04]  /*1ea0*/  @P0 STS [R4.X4], R3 ;  /* 0x0000000304000388 */ /* 0x000fe80000004800 */
[----:B------:R-:W-:Y:S06]  /*1eb0*/  BAR.SYNC 0x0 ;  /* 0x0000000000007b1d */ /* 0x000fec0000000000 */
[----:B------:R-:W1:Y:S04]  /*1ec0*/  LDS R8, [RZ] ;  /* 0x00000000ff087984 */ /* 0x000e680000000800 */
[----:B------:R-:W-:Y:S06]  /*1ed0*/  BAR.SYNC 0x0 ;  /* 0x0000000000007b1d */ /* 0x000fec0000000000 */
[----:B0-----:R-:W-:-:S05]  /*1ee0*/  FADD R11, R10, R7 ;  /* 0x000000070a0b7221 */ /* 0x001fca0000000000 */
[----:B------:R-:W0:Y:S04]  /*1ef0*/  SHFL.BFLY PT, R2, R11, 0x2, 0x1f ;  /* 0x0c401f000b027f89 */ /* 0x000e2800000e0000 */
[----:B-1----:R-:W-:Y:S04]  /*1f00*/  STS [RZ], R8 ;  /* 0x00000008ff007388 */ /* 0x002fe80000000800 */
[----:B------:R-:W-:Y:S06]  /*1f10*/  BAR.SYNC 0x0 ;  /* 0x0000000000007b1d */ /* 0x000fec0000000000 */
[----:B------:R-:W-:Y:S01]  /*1f20*/  LDS R9, [RZ] ;  /* 0x00000000ff097984 */ /* 0x000fe20000000800 */
[----:B0-----:R-:W-:-:S05]  /*1f30*/  FADD R12, R11, R2 ;  /* 0x000000020b0c7221 */ /* 0x001fca0000000000 */
[----:B------:R-:W0:Y:S01]  /*1f40*/  SHFL.BFLY PT, R3, R12, 0x1, 0x1f ;  /* 0x0c201f000c037f89 */ /* 0x000e2200000e0000 */
[----:B------:R-:W-:Y:S01]  /*1f50*/  ISETP.EQ.AND P4, PT, R53, RZ, !P3 ;  /* 0x000000ff3500720c */ /* 0x000fe20005f82270 */
[----:B------:R-:W-:Y:S01]  /*1f60*/  IMAD.WIDE R6, R0, R47, c[0x0][0x1b0] ;  /* 0x00006c0000067625 */ /* 0x000fe200078e022f */
[----:B0-----:R-:W-:-:S11]  /*1f70*/  FADD R10, R12, R3 ;  /* 0x000000030c0a7221 */ /* 0x001fd60000000000 */
[----:B------:R-:W-:Y:S04]  /*1f80*/  @P4 STG.E [R6.64], R9 ;  /* 0x0000000906004986 */ /* 0x000fe8000c101904 */
[----:B------:R-:W-:Y:S06]  /*1f90*/  BAR.SYNC 0x0 ;  /* 0x0000000000007b1d */ /* 0x000fec0000000000 */
[----:B------:R-:W-:Y:S04]  /*1fa0*/  @!P2 STS [R5], R10 ;  /* 0x0000000a0500a388 */ /* 0x000fe80000000800 */
[----:B------:R-:W-:Y:S06]  /*1fb0*/  BAR.SYNC 0x0 ;  /* 0x0000000000007b1d */ /* 0x000fec0000000000 */
[----:B------:R-:W0:Y:S01]  /*1fc0*/  @!P1 LDS R48, [R4.X4] ;  /* 0x0000000004309984 */ /* 0x000e220000004800 */
[----:B------:R-:W-:-:S02]  /*1fd0*/  SEL R3, R52, RZ, !P3 ;  /* 0x000000ff34037207 */ /* 0x000fc40005800000 */
[----:B------:R-:W-:Y:S02]  /*1fe0*/  SEL R2, R51, RZ, !P3 ;  /* 0x000000ff33027207 */ /* 0x000fe40005800000 */
[----:B------:R-:W-:Y:S01]  /*1ff0*/  SEL R49, R49, RZ, !P3 ;  /* 0x000000ff31317207 */ /* 0x000fe20005800000 */
[----:B------:R-:W-:Y:S02]  /*2000*/  FFMA R64, R3, R64, RZ ;  /* 0x0000004003407223 */ /* 0x000fe400000000ff */
[----:B------:R-:W-:Y:S01]  /*2010*/  FFMA R63, R2, R63, RZ ;  /* 0x0000003f023f7223 */ /* 0x000fe200000000ff */
[----:B------:R-:W-:Y:S01]  /*2020*/  SEL R3, R50, RZ, !P3 ;  /* 0x000000ff32037207 */ /* 0x000fe20005800000 */
[----:B------:R-:W-:Y:S02]  /*2030*/  FFMA R49, R49, R60, RZ ;  /* 0x0000003c31317223 */ /* 0x000fe400000000ff */
[----:B------:R-:W-:Y:S01]  /*2040*/  FADD R2, R64, R63 ;  /* 0x0000003f40027221 */ /* 0x000fe20000000000 */
[----:B------:R-:W-:Y:S01]  /*2050*/  SEL R55, R55, RZ, !P3 ;  /* 0x000000ff37377207 */ /* 0x000fe20005800000 */
[----:B------:R-:W-:-:S02]  /*2060*/  FFMA R7, R3, R62, RZ ;  /* 0x0000003e03077223 */ /* 0x000fc400000000ff */
[----:B------:R-:W-:Y:S01]  /*2070*/  FADD R2, R49, R2 ;  /* 0x0000000231027221 */ /* 0x000fe20000000000 */
[----:B---3--:R-:W-:Y:S01]  /*2080*/  SEL R56, R56, RZ, !P3 ;  /* 0x000000ff38387207 */ /* 0x008fe20005800000 */
[----:B------:R-:W-:Y:S02]  /*2090*/  FFMA R55, R55, R66, RZ ;  /* 0x0000004237377223 */ /* 0x000fe400000000ff */
[----:B------:R-:W-:Y:S02]  /*20a0*/  FADD R2, R7, R2 ;  /* 0x0000000207027221 */ /* 0x000fe40000000000 */
[----:B------:R-:W-:Y:S02]  /*20b0*/  FFMA R67, R56, R67, RZ ;  /* 0x0000004338437223 */ /* 0x000fe400000000ff */
[----:B------:R-:W-:Y:S01]  /*20c0*/  FADD R6, R55, R2 ;  /* 0x0000000237067221 */ /* 0x000fe20000000000 */
[----:B------:R-:W-:Y:S02]  /*20d0*/  SEL R2, R57, RZ, !P3 ;  /* 0x000000ff39027207 */ /* 0x000fe40005800000 */
[----:B------:R-:W-:Y:S01]  /*20e0*/  SEL R58, R58, RZ, !P3 ;  /* 0x000000ff3a3a7207 */ /* 0x000fe20005800000 */
[----:B------:R-:W-:-:S02]  /*20f0*/  FADD R6, R67, R6 ;  /* 0x0000000643067221 */ /* 0x000fc40000000000 */
[----:B------:R-:W-:Y:S01]  /*2100*/  FFMA R59, R2, R59, RZ ;  /* 0x0000003b023b7223 */ /* 0x000fe200000000ff */
[----:B0-----:R-:W0:Y:S01]  /*2110*/  SHFL.BFLY PT, R3, R48, 0x4, 0x1f ;  /* 0x0c801f0030037f89 */ /* 0x001e2200000e0000 */
[----:B------:R-:W-:Y:S02]  /*2120*/  FFMA R65, R58, R65, RZ ;  /* 0x000000413a417223 */ /* 0x000fe400000000ff */
[----:B------:R-:W-:-:S04]  /*2130*/  FADD R6, R59, R6 ;  /* 0x000000063b067221 */ /* 0x000fc80000000000 */
[----:B------:R-:W-:-:S05]  /*2140*/  FADD R6, R65, R6 ;  /* 0x0000000641067221 */ /* 0x000fca0000000000 */
[----:B------:R-:W-:-:S05]  /*2150*/  FSEL R8, R6, RZ, !P3 ;  /* 0x000000ff06087208 */ /* 0x000fca0005800000 */
[----:B------:R-:W1:Y:S01]  /*2160*/  SHFL.BFLY PT, R7, R8, 0x10, 0x1f ;  /* 0x0e001f0008077f89 */ /* 0x000e6200000e0000 */
[----:B0-----:R-:W-:-:S05]  /*2170*/  FADD R3, R48, R3 ;  /* 0x0000000330037221 */ /* 0x001fca0000000000 */
[----:B------:R-:W0:Y:S01]  /*2180*/  SHFL.BFLY PT, R2, R3, 0x2, 0x1f ;  /* 0x0c401f0003027f89 */ /* 0x000e2200000e0000 */
[----:B-1----:R-:W-:-:S05]  /*2190*/  FADD R9, R8, R7 ;  /* 0x0000000708097221 */ /* 0x002fca0000000000 */
[----:B------:R-:W1:Y:S01]  /*21a0*/  SHFL.BFLY PT, R6, R9, 0x8, 0x1f ;  /* 0x0d001f0009067f89 */ /* 0x000e6200000e0000 */
[----:B0-----:R-:W-:-:S05]  /*21b0*/  FADD R2, R3, R2 ;  /* 0x0000000203027221 */ /* 0x001fca0000000000 */
[----:B------:R-:W0:Y:S01]  /*21c0*/  SHFL.BFLY PT, R7, R2, 0x1, 0x1f ;  /* 0x0c201f0002077f89 */ /* 0x000e2200000e0000 */
[----:B-1----:R-:W-:-:S05]  /*21d0*/  FADD R10, R9, R6 ;  /* 0x00000006090a7221 */ /* 0x002fca0000000000 */
[----:B------:R-:W1:Y:S01]  /*21e0*/  SHFL.BFLY PT, R3, R10, 0x4, 0x1f ;  /* 0x0c801f000a037f89 */ /* 0x000e6200000e0000 */
[----:B0-----:R-:W-:-:S05]  /*21f0*/  FADD R7, R2, R7 ;  /* 0x0000000702077221 */ /* 0x001fca0000000000 */
[----:B------:R-:W-:Y:S04]  /*2200*/  @P0 STS [R4.X4], R7 ;  /* 0x0000000704000388 */ /* 0x000fe80000004800 */
[----:B------:R-:W-:Y:S06]  /*2210*/  BAR.SYNC 0x0 ;  /* 0x0000000000007b1d */ /* 0x000fec0000000000 */
[----:B------:R-:W0:Y:S01]  /*2220*/  LDS R6, [RZ] ;  /* 0x00000000ff067984 */ /* 0x000e220000000800 */
[----:B-1----:R-:W-:-:S03]  /*2230*/  FADD R8, R10, R3 ;  /* 0x000000030a087221 */ /* 0x002fc60000000000 */
[----:B------:R-:W-:Y:S06]  /*2240*/  BAR.SYNC 0x0 ;  /* 0x0000000000007b1d */ /* 0x000fec0000000000 */
[----:B------:R-:W1:Y:S04]  /*2250*/  SHFL.BFLY PT, R3, R8, 0x2, 0x1f ;  /* 0x0c401f0008037f89 */ /* 0x000e6800000e0000 */
[----:B0-----:R-:W-:Y:S04]  /*2260*/  STS [RZ], R6 ;  /* 0x00000006ff007388 */ /* 0x001fe80000000800 */
[----:B------:R-:W-:Y:S06]  /*2270*/  BAR.SYNC 0x0 ;  /* 0x0000000000007b1d */ /* 0x000fec0000000000 */
[----:B------:R-:W-:Y:S01]  /*2280*/  LDS R9, [RZ] ;  /* 0x00000000ff097984 */ /* 0x000fe20000000800 */
[----:B-1----:R-:W-:-:S05]  /*2290*/  FADD R11, R8, R3 ;  /* 0x00000003080b7221 */ /* 0x002fca0000000000 */
[----:B------:R-:W0:Y:S01]  /*22a0*/  SHFL.BFLY PT, R12, R11, 0x1, 0x1f ;  /* 0x0c201f000b0c7f89 */ /* 0x000e2200000e0000 */
[----:B------:R-:W-:Y:S01]  /*22b0*/  IMAD.WIDE R2, R0, R47, c[0x0][0x1b8] ;  /* 0x00006e0000027625 */ /* 0x000fe200078e022f */
[----:B0-----:R-:W-:-:S04]  /*22c0*/  FADD R12, R11, R12 ;  /* 0x0000000c0b0c7221 */ /* 0x001fc80000000000 */
[----:B------:R-:W-:Y:S04]  /*22d0*/  @P4 STG.E [R2.64], R9 ;  /* 0x0000000902004986 */ /* 0x000fe8000c101904 */
[----:B------:R-:W-:Y:S06]  /*22e0*/  BAR.SYNC 0x0 ;  /* 0x0000000000007b1d */ /* 0x000fec0000000000 */
[----:B------:R-:W-:Y:S04]  /*22f0*/  @!P2 STS [R5], R12 ;  /* 0x0000000c0500a388 */ /* 0x000fe80000000800 */
[----:B------:R-:W-:Y:S06]  /*2300*/  BAR.SYNC 0x0 ;  /* 0x0000000000007b1d */ /* 0x000fec0000000000 */
[----:B------:R-:W0:Y:S04]  /*2310*/  @!P1 LDS R46, [R4.X4] ;  /* 0x00000000042e9984 */ /* 0x000e280000004800 */
[----:B0-----:R-:W0:Y:S02]  /*2320*/  SHFL.BFLY PT, R7, R46, 0x4, 0x1f ;  /* 0x0c801f002e077f89 */ /* 0x001e2400000e0000 */
[----:B0-----:R-:W-:-:S05]  /*2330*/  FADD R7, R46, R7 ;  /* 0x000000072e077221 */ /* 0x001fca0000000000 */
[----:B------:R-:W0:Y:S02]  /*2340*/  SHFL.BFLY PT, R6, R7, 0x2, 0x1f ;  /* 0x0c401f0007067f89 */ /* 0x000e2400000e0000 */
[----:B0-----:R-:W-:-:S05]  /*2350*/  FADD R6, R7, R6 ;  /* 0x0000000607067221 */ /* 0x001fca0000000000 */
[----:B------:R-:W0:Y:S02]  /*2360*/  SHFL.BFLY PT, R11, R6, 0x1, 0x1f ;  /* 0x0c201f00060b7f89 */ /* 0x000e2400000e0000 */
[----:B0-----:R-:W-:-:S05]  /*2370*/  FADD R11, R6, R11 ;  /* 0x0000000b060b7221 */ /* 0x001fca0000000000 */
[----:B------:R-:W-:Y:S04]  /*2380*/  @P0 STS [R4.X4], R11 ;  /* 0x0000000b04000388 */ /* 0x000fe80000004800 */
[----:B------:R-:W-:Y:S06]  /*2390*/  BAR.SYNC 0x0 ;  /* 0x0000000000007b1d */ /* 0x000fec0000000000 */
[----:B------:R-:W-:Y:S05]  /*23a0*/  @!P4 EXIT ;  /* 0x000000000000c94d */ /* 0x000fea0003800000 */
[----:B------:R-:W0:Y:S01]  /*23b0*/  LDS R5, [RZ] ;  /* 0x00000000ff057984 */ /* 0x000e220000000800 */
[----:B------:R-:W-:-:S05]  /*23c0*/  IMAD.WIDE R2, R0, R47, c[0x0][0x1c0] ;  /* 0x0000700000027625 */ /* 0x000fca00078e022f */
[----:B0-----:R-:W-:Y:S01]  /*23d0*/  STG.E [R2.64], R5 ;  /* 0x0000000502007986 */ /* 0x001fe2000c101904 */
[----:B------:R-:W-:Y:S05]  /*23e0*/  EXIT ;  /* 0x000000000000794d */ /* 0x000fea0003800000 */
.L_x_0:
[----:B------:R-:W-:-:S00]  /*23f0*/  BRA `(.L_x_0) ;  /* 0xfffffff000007947 */ /* 0x000fc0000383ffff */
[----:B------:R-:W-:-:S00]  /*2400*/  NOP ;  /* 0x0000000000007918 */ /* 0x000fc00000000000 */
[----:B------:R-:W-:-:S00]  /*2410*/  NOP ;  /* 0x0000000000007918 */ /* 0x000fc00000000000 */
[----:B------:R-:W-:-:S00]  /*2420*/  NOP ;  /* 0x0000000000007918 */ /* 0x000fc00000000000 */
[----:B------:R-:W-:-:S00]  /*2430*/  NOP ;  /* 0x0000000000007918 */ /* 0x000fc00000000000 */
[----:B------:R-:W-:-:S00]  /*2440*/  NOP ;  /* 0x0000000000007918 */ /* 0x000fc00000000000 */
[----:B------:R-:W-:-:S00]  /*2450*/  NOP ;  /* 0x0000000000007918 */ /* 0x000fc00000000000 */
[----:B------:R-:W-:-:S00]  /*2460*/  NOP ;  /* 0x0000000000007918 */ /* 0x000fc00000000000 */
[----:B------:R-:W-:-:S00]  /*2470*/  NOP ;  /* 0x0000000000007918 */ /* 0x000fc00000000000 */
.L_x_1:


//--------------------- .nv.shared.triton__0d1d2d3d4d5d6d7d8d9d10d11d12d13de14de --------------------------
	.section	.nv.shared.triton__0d1d2d3d4d5d6d7d8d9d10d11d12d13de14de,"aw",@nobits
	.align	16
